	.target	sm_100a

	.elftype	@"ET_EXEC"


//--------------------- .note.nv.tkinfo           --------------------------
	.section	.note.nv.tkinfo,"",@"SHT_NOTE"
	.sectionflags	@"SHF_NOTE_NV_TKINFO"
	.tkinfo
        /*0018*/ 	.word	0x00000002
        /*0030*/ 	.string	""
        /*0030*/ 	.string	"ptxas"
        /*0030*/ 	.string	"Cuda compilation tools, release 13.0, V13.0.88"
        /*0030*/ 	.string	"Build cuda_13.0.r13.0/compiler.36424714_0"
        /*0030*/ 	.string	"-arch sm_100a -m 64 "



//--------------------- .note.nv.cuinfo           --------------------------
	.section	.note.nv.cuinfo,"",@"SHT_NOTE"
	.sectionflags	@"SHF_NOTE_NV_CUINFO"
        /*0018*/ 	.short	0x0002
        /*001a*/ 	.short	0x0064
        /*001c*/ 	.short	0x0082
	.zero		2


//--------------------- .nv.info                  --------------------------
	.section	.nv.info,"",@"SHT_CUDA_INFO"
	.align	4


	//----- nvinfo : EIATTR_REGCOUNT
	.align		4
        /*0000*/ 	.byte	0x04, 0x2f
        /*0002*/ 	.short	(.L_12 - .L_11)
	.align		4
.L_11:
        /*0004*/ 	.word	index@(_ZN7cutlass13device_kernelIN5flash11enable_sm90INS1_16FlashAttnFwdSm90INS1_25CollectiveMainloopFwdSm90ILi2EN4cute5tupleIJNS5_1CILi1EEES8_S8_EEENS6_IJNS7_ILi128EEENS7_ILi96EEENS7_ILi64EEEEEELi256ENS_10bfloat16_tEfNS_4arch4Sm90ELb1ELb0ELb0ELb1ELb1ELb1ELb1ELb1ELb0ELb1ELb1ELb0EEENS1_21CollectiveEpilogueFwdINS6_IJSA_NS7_ILi256EEESB_EEES9_SE_SG_Li256ELb1ELb1ELb1ELb0EEENS1_36VarlenDynamicPersistentTileSchedulerILi128ELi96ELi256ELi128ELb1ELb1ELb1ELb1ELb1ELb1EEEEEEEEEvNT_6ParamsE)
        /*0008*/ 	.word	0x00000004


	//----- nvinfo : EIATTR_FRAME_SIZE
	.align		4
.L_12:
        /*000c*/ 	.byte	0x04, 0x11
        /*000e*/ 	.short	(.L_14 - .L_13)
	.align		4
.L_13:
        /*0010*/ 	.word	index@(_ZN7cutlass13device_kernelIN5flash11enable_sm90INS1_16FlashAttnFwdSm90INS1_25CollectiveMainloopFwdSm90ILi2EN4cute5tupleIJNS5_1CILi1EEES8_S8_EEENS6_IJNS7_ILi128EEENS7_ILi96EEENS7_ILi64EEEEEELi256ENS_10bfloat16_tEfNS_4arch4Sm90ELb1ELb0ELb0ELb1ELb1ELb1ELb1ELb1ELb0ELb1ELb1ELb0EEENS1_21CollectiveEpilogueFwdINS6_IJSA_NS7_ILi256EEESB_EEES9_SE_SG_Li256ELb1ELb1ELb1ELb0EEENS1_36VarlenDynamicPersistentTileSchedulerILi128ELi96ELi256ELi128ELb1ELb1ELb1ELb1ELb1ELb1EEEEEEEEEvNT_6ParamsE)
        /*0014*/ 	.word	0x00000000


	//----- nvinfo : EIATTR_REGCOUNT
	.align		4
.L_14:
        /*0018*/ 	.byte	0x04, 0x2f
        /*001a*/ 	.short	(.L_16 - .L_15)
	.align		4
.L_15:
        /*001c*/ 	.word	index@(_ZN7cutlass13device_kernelIN5flash11enable_sm90INS1_16FlashAttnFwdSm90INS1_25CollectiveMainloopFwdSm90ILi2EN4cute5tupleIJNS5_1CILi1EEES8_S8_EEENS6_IJNS7_ILi128EEENS7_ILi96EEENS7_ILi64EEEEEELi256ENS_10bfloat16_tEfNS_4arch4Sm90ELb1ELb0ELb0ELb1ELb1ELb0ELb1ELb1ELb0ELb1ELb1ELb0EEENS1_21CollectiveEpilogueFwdINS6_IJSA_NS7_ILi256EEESB_EEES9_SE_SG_Li256ELb1ELb1ELb1ELb0EEENS1_36VarlenDynamicPersistentTileSchedulerILi128ELi96ELi256ELi128ELb1ELb1ELb1ELb1ELb1ELb1EEEEEEEEEvNT_6ParamsE)
        /*0020*/ 	.word	0x00000004


	//----- nvinfo : EIATTR_FRAME_SIZE
	.align		4
.L_16:
        /*0024*/ 	.byte	0x04, 0x11
        /*0026*/ 	.short	(.L_18 - .L_17)
	.align		4
.L_17:
        /*0028*/ 	.word	index@(_ZN7cutlass13device_kernelIN5flash11enable_sm90INS1_16FlashAttnFwdSm90INS1_25CollectiveMainloopFwdSm90ILi2EN4cute5tupleIJNS5_1CILi1EEES8_S8_EEENS6_IJNS7_ILi128EEENS7_ILi96EEENS7_ILi64EEEEEELi256ENS_10bfloat16_tEfNS_4arch4Sm90ELb1ELb0ELb0ELb1ELb1ELb0ELb1ELb1ELb0ELb1ELb1ELb0EEENS1_21CollectiveEpilogueFwdINS6_IJSA_NS7_ILi256EEESB_EEES9_SE_SG_Li256ELb1ELb1ELb1ELb0EEENS1_36VarlenDynamicPersistentTileSchedulerILi128ELi96ELi256ELi128ELb1ELb1ELb1ELb1ELb1ELb1EEEEEEEEEvNT_6ParamsE)
        /*002c*/ 	.word	0x00000000


	//----- nvinfo : EIATTR_REGCOUNT
	.align		4
.L_18:
        /*0030*/ 	.byte	0x04, 0x2f
        /*0032*/ 	.short	(.L_20 - .L_19)
	.align		4
.L_19:
        /*0034*/ 	.word	index@(_ZN7cutlass13device_kernelIN5flash11enable_sm90INS1_16FlashAttnFwdSm90INS1_25CollectiveMainloopFwdSm90ILi2EN4cute5tupleIJNS5_1CILi1EEES8_S8_EEENS6_IJNS7_ILi128EEENS7_ILi96EEENS7_ILi64EEEEEELi256ENS_10bfloat16_tEfNS_4arch4Sm90ELb1ELb0ELb0ELb1ELb1ELb1ELb0ELb1ELb0ELb1ELb1ELb0EEENS1_21CollectiveEpilogueFwdINS6_IJSA_NS7_ILi256EEESB_EEES9_SE_SG_Li256ELb1ELb1ELb1ELb0EEENS1_36VarlenDynamicPersistentTileSchedulerILi128ELi96ELi256ELi128ELb1ELb1ELb1ELb1ELb1ELb1EEEEEEEEEvNT_6ParamsE)
        /*0038*/ 	.word	0x00000004


	//----- nvinfo : EIATTR_FRAME_SIZE
	.align		4
.L_20:
        /*003c*/ 	.byte	0x04, 0x11
        /*003e*/ 	.short	(.L_22 - .L_21)
	.align		4
.L_21:
        /*0040*/ 	.word	index@(_ZN7cutlass13device_kernelIN5flash11enable_sm90INS1_16FlashAttnFwdSm90INS1_25CollectiveMainloopFwdSm90ILi2EN4cute5tupleIJNS5_1CILi1EEES8_S8_EEENS6_IJNS7_ILi128EEENS7_ILi96EEENS7_ILi64EEEEEELi256ENS_10bfloat16_tEfNS_4arch4Sm90ELb1ELb0ELb0ELb1ELb1ELb1ELb0ELb1ELb0ELb1ELb1ELb0EEENS1_21CollectiveEpilogueFwdINS6_IJSA_NS7_ILi256EEESB_EEES9_SE_SG_Li256ELb1ELb1ELb1ELb0EEENS1_36VarlenDynamicPersistentTileSchedulerILi128ELi96ELi256ELi128ELb1ELb1ELb1ELb1ELb1ELb1EEEEEEEEEvNT_6ParamsE)
        /*0044*/ 	.word	0x00000000


	//----- nvinfo : EIATTR_REGCOUNT
	.align		4
.L_22:
        /*0048*/ 	.byte	0x04, 0x2f
        /*004a*/ 	.short	(.L_24 - .L_23)
	.align		4
.L_23:
        /*004c*/ 	.word	index@(_ZN7cutlass13device_kernelIN5flash11enable_sm90INS1_16FlashAttnFwdSm90INS1_25CollectiveMainloopFwdSm90ILi2EN4cute5tupleIJNS5_1CILi1EEES8_S8_EEENS6_IJNS7_ILi128EEENS7_ILi96EEENS7_ILi64EEEEEELi256ENS_10bfloat16_tEfNS_4arch4Sm90ELb1ELb0ELb0ELb1ELb1ELb0ELb0ELb1ELb0ELb1ELb1ELb0EEENS1_21CollectiveEpilogueFwdINS6_IJSA_NS7_ILi256EEESB_EEES9_SE_SG_Li256ELb1ELb1ELb1ELb0EEENS1_36VarlenDynamicPersistentTileSchedulerILi128ELi96ELi256ELi128ELb1ELb1ELb1ELb1ELb1ELb1EEEEEEEEEvNT_6ParamsE)
        /*0050*/ 	.word	0x00000004


	//----- nvinfo : EIATTR_FRAME_SIZE
	.align		4
.L_24:
        /*0054*/ 	.byte	0x04, 0x11
        /*0056*/ 	.short	(.L_26 - .L_25)
	.align		4
.L_25:
        /*0058*/ 	.word	index@(_ZN7cutlass13device_kernelIN5flash11enable_sm90INS1_16FlashAttnFwdSm90INS1_25CollectiveMainloopFwdSm90ILi2EN4cute5tupleIJNS5_1CILi1EEES8_S8_EEENS6_IJNS7_ILi128EEENS7_ILi96EEENS7_ILi64EEEEEELi256ENS_10bfloat16_tEfNS_4arch4Sm90ELb1ELb0ELb0ELb1ELb1ELb0ELb0ELb1ELb0ELb1ELb1ELb0EEENS1_21CollectiveEpilogueFwdINS6_IJSA_NS7_ILi256EEESB_EEES9_SE_SG_Li256ELb1ELb1ELb1ELb0EEENS1_36VarlenDynamicPersistentTileSchedulerILi128ELi96ELi256ELi128ELb1ELb1ELb1ELb1ELb1ELb1EEEEEEEEEvNT_6ParamsE)
        /*005c*/ 	.word	0x00000000


	//----- nvinfo : EIATTR_REGCOUNT
	.align		4
.L_26:
        /*0060*/ 	.byte	0x04, 0x2f
        /*0062*/ 	.short	(.L_28 - .L_27)
	.align		4
.L_27:
        /*0064*/ 	.word	index@(_ZN7cutlass13device_kernelIN5flash11enable_sm90INS1_16FlashAttnFwdSm90INS1_25CollectiveMainloopFwdSm90ILi2EN4cute5tupleIJNS5_1CILi1EEES8_S8_EEENS6_IJNS7_ILi128EEENS7_ILi96EEENS7_ILi64EEEEEELi256ENS_10bfloat16_tEfNS_4arch4Sm90ELb1ELb0ELb0ELb0ELb1ELb0ELb1ELb1ELb0ELb1ELb1ELb0EEENS1_21CollectiveEpilogueFwdINS6_IJSA_NS7_ILi256EEESB_EEES9_SE_SG_Li256ELb0ELb1ELb1ELb0EEENS1_19SingleTileSchedulerILb0ELb1ELb1ELi128EEEEEEEEEvNT_6ParamsE)
        /*0068*/ 	.word	0x00000004


	//----- nvinfo : EIATTR_FRAME_SIZE
	.align		4
.L_28:
        /*006c*/ 	.byte	0x04, 0x11
        /*006e*/ 	.short	(.L_30 - .L_29)
	.align		4
.L_29:
        /*0070*/ 	.word	index@(_ZN7cutlass13device_kernelIN5flash11enable_sm90INS1_16FlashAttnFwdSm90INS1_25CollectiveMainloopFwdSm90ILi2EN4cute5tupleIJNS5_1CILi1EEES8_S8_EEENS6_IJNS7_ILi128EEENS7_ILi96EEENS7_ILi64EEEEEELi256ENS_10bfloat16_tEfNS_4arch4Sm90ELb1ELb0ELb0ELb0ELb1ELb0ELb1ELb1ELb0ELb1ELb1ELb0EEENS1_21CollectiveEpilogueFwdINS6_IJSA_NS7_ILi256EEESB_EEES9_SE_SG_Li256ELb0ELb1ELb1ELb0EEENS1_19SingleTileSchedulerILb0ELb1ELb1ELi128EEEEEEEEEvNT_6ParamsE)
        /*0074*/ 	.word	0x00000000


	//----- nvinfo : EIATTR_REGCOUNT
	.align		4
.L_30:
        /*0078*/ 	.byte	0x04, 0x2f
        /*007a*/ 	.short	(.L_32 - .L_31)
	.align		4
.L_31:
        /*007c*/ 	.word	index@(_ZN7cutlass13device_kernelIN5flash11enable_sm90INS1_16FlashAttnFwdSm90INS1_25CollectiveMainloopFwdSm90ILi2EN4cute5tupleIJNS5_1CILi1EEES8_S8_EEENS6_IJNS7_ILi128EEENS7_ILi96EEENS7_ILi64EEEEEELi256ENS_10bfloat16_tEfNS_4arch4Sm90ELb1ELb0ELb0ELb0ELb1ELb0ELb0ELb1ELb0ELb1ELb1ELb0EEENS1_21CollectiveEpilogueFwdINS6_IJSA_NS7_ILi256EEESB_EEES9_SE_SG_Li256ELb0ELb1ELb1ELb0EEENS1_19SingleTileSchedulerILb0ELb1ELb1ELi128EEEEEEEEEvNT_6ParamsE)
        /*0080*/ 	.word	0x00000004


	//----- nvinfo : EIATTR_FRAME_SIZE
	.align		4
.L_32:
        /*0084*/ 	.byte	0x04, 0x11
        /*0086*/ 	.short	(.L_34 - .L_33)
	.align		4
.L_33:
        /*0088*/ 	.word	index@(_ZN7cutlass13device_kernelIN5flash11enable_sm90INS1_16FlashAttnFwdSm90INS1_25CollectiveMainloopFwdSm90ILi2EN4cute5tupleIJNS5_1CILi1EEES8_S8_EEENS6_IJNS7_ILi128EEENS7_ILi96EEENS7_ILi64EEEEEELi256ENS_10bfloat16_tEfNS_4arch4Sm90ELb1ELb0ELb0ELb0ELb1ELb0ELb0ELb1ELb0ELb1ELb1ELb0EEENS1_21CollectiveEpilogueFwdINS6_IJSA_NS7_ILi256EEESB_EEES9_SE_SG_Li256ELb0ELb1ELb1ELb0EEENS1_19SingleTileSchedulerILb0ELb1ELb1ELi128EEEEEEEEEvNT_6ParamsE)
        /*008c*/ 	.word	0x00000000


	//----- nvinfo : EIATTR_REGCOUNT
	.align		4
.L_34:
        /*0090*/ 	.byte	0x04, 0x2f
        /*0092*/ 	.short	(.L_36 - .L_35)
	.align		4
.L_35:
        /*0094*/ 	.word	index@(_ZN7cutlass13device_kernelIN5flash11enable_sm90INS1_16FlashAttnFwdSm90INS1_25CollectiveMainloopFwdSm90ILi2EN4cute5tupleIJNS5_1CILi1EEES8_S8_EEENS6_IJNS7_ILi128EEENS7_ILi96EEENS7_ILi64EEEEEELi256ENS_10bfloat16_tEfNS_4arch4Sm90ELb0ELb1ELb0ELb1ELb1ELb1ELb1ELb1ELb0ELb1ELb1ELb0EEENS1_21CollectiveEpilogueFwdINS6_IJSA_NS7_ILi256EEESB_EEES9_SE_SG_Li256ELb1ELb1ELb1ELb0EEENS1_36VarlenDynamicPersistentTileSchedulerILi128ELi96ELi256ELi128ELb1ELb1ELb1ELb1ELb0ELb1EEEEEEEEEvNT_6ParamsE)
        /*0098*/ 	.word	0x00000004


	//----- nvinfo : EIATTR_FRAME_SIZE
	.align		4
.L_36:
        /*009c*/ 	.byte	0x04, 0x11
        /*009e*/ 	.short	(.L_38 - .L_37)
	.align		4
.L_37:
        /*00a0*/ 	.word	index@(_ZN7cutlass13device_kernelIN5flash11enable_sm90INS1_16FlashAttnFwdSm90INS1_25CollectiveMainloopFwdSm90ILi2EN4cute5tupleIJNS5_1CILi1EEES8_S8_EEENS6_IJNS7_ILi128EEENS7_ILi96EEENS7_ILi64EEEEEELi256ENS_10bfloat16_tEfNS_4arch4Sm90ELb0ELb1ELb0ELb1ELb1ELb1ELb1ELb1ELb0ELb1ELb1ELb0EEENS1_21CollectiveEpilogueFwdINS6_IJSA_NS7_ILi256EEESB_EEES9_SE_SG_Li256ELb1ELb1ELb1ELb0EEENS1_36VarlenDynamicPersistentTileSchedulerILi128ELi96ELi256ELi128ELb1ELb1ELb1ELb1ELb0ELb1EEEEEEEEEvNT_6ParamsE)
        /*00a4*/ 	.word	0x00000000


	//----- nvinfo : EIATTR_REGCOUNT
	.align		4
.L_38:
        /*00a8*/ 	.byte	0x04, 0x2f
        /*00aa*/ 	.short	(.L_40 - .L_39)
	.align		4
.L_39:
        /*00ac*/ 	.word	index@(_ZN7cutlass13device_kernelIN5flash11enable_sm90INS1_16FlashAttnFwdSm90INS1_25CollectiveMainloopFwdSm90ILi2EN4cute5tupleIJNS5_1CILi1EEES8_S8_EEENS6_IJNS7_ILi128EEENS7_ILi96EEENS7_ILi64EEEEEELi256ENS_10bfloat16_tEfNS_4arch4Sm90ELb0ELb1ELb0ELb1ELb1ELb0ELb1ELb1ELb0ELb1ELb1ELb0EEENS1_21CollectiveEpilogueFwdINS6_IJSA_NS7_ILi256EEESB_EEES9_SE_SG_Li256ELb1ELb1ELb1ELb0EEENS1_36VarlenDynamicPersistentTileSchedulerILi128ELi96ELi256ELi128ELb1ELb1ELb1ELb1ELb0ELb1EEEEEEEEEvNT_6ParamsE)
        /*00b0*/ 	.word	0x00000004


	//----- nvinfo : EIATTR_FRAME_SIZE
	.align		4
.L_40:
        /*00b4*/ 	.byte	0x04, 0x11
        /*00b6*/ 	.short	(.L_42 - .L_41)
	.align		4
.L_41:
        /*00b8*/ 	.word	index@(_ZN7cutlass13device_kernelIN5flash11enable_sm90INS1_16FlashAttnFwdSm90INS1_25CollectiveMainloopFwdSm90ILi2EN4cute5tupleIJNS5_1CILi1EEES8_S8_EEENS6_IJNS7_ILi128EEENS7_ILi96EEENS7_ILi64EEEEEELi256ENS_10bfloat16_tEfNS_4arch4Sm90ELb0ELb1ELb0ELb1ELb1ELb0ELb1ELb1ELb0ELb1ELb1ELb0EEENS1_21CollectiveEpilogueFwdINS6_IJSA_NS7_ILi256EEESB_EEES9_SE_SG_Li256ELb1ELb1ELb1ELb0EEENS1_36VarlenDynamicPersistentTileSchedulerILi128ELi96ELi256ELi128ELb1ELb1ELb1ELb1ELb0ELb1EEEEEEEEEvNT_6ParamsE)
        /*00bc*/ 	.word	0x00000000


	//----- nvinfo : EIATTR_REGCOUNT
	.align		4
.L_42:
        /*00c0*/ 	.byte	0x04, 0x2f
        /*00c2*/ 	.short	(.L_44 - .L_43)
	.align		4
.L_43:
        /*00c4*/ 	.word	index@(_ZN7cutlass13device_kernelIN5flash11enable_sm90INS1_16FlashAttnFwdSm90INS1_25CollectiveMainloopFwdSm90ILi2EN4cute5tupleIJNS5_1CILi1EEES8_S8_EEENS6_IJNS7_ILi128EEENS7_ILi96EEENS7_ILi64EEEEEELi256ENS_10bfloat16_tEfNS_4arch4Sm90ELb0ELb1ELb0ELb1ELb1ELb1ELb0ELb1ELb0ELb1ELb1ELb0EEENS1_21CollectiveEpilogueFwdINS6_IJSA_NS7_ILi256EEESB_EEES9_SE_SG_Li256ELb1ELb1ELb1ELb0EEENS1_36VarlenDynamicPersistentTileSchedulerILi128ELi96ELi256ELi128ELb1ELb1ELb1ELb1ELb0ELb1EEEEEEEEEvNT_6ParamsE)
        /*00c8*/ 	.word	0x00000004


	//----- nvinfo : EIATTR_FRAME_SIZE
	.align		4
.L_44:
        /*00cc*/ 	.byte	0x04, 0x11
        /*00ce*/ 	.short	(.L_46 - .L_45)
	.align		4
.L_45:
        /*00d0*/ 	.word	index@(_ZN7cutlass13device_kernelIN5flash11enable_sm90INS1_16FlashAttnFwdSm90INS1_25CollectiveMainloopFwdSm90ILi2EN4cute5tupleIJNS5_1CILi1EEES8_S8_EEENS6_IJNS7_ILi128EEENS7_ILi96EEENS7_ILi64EEEEEELi256ENS_10bfloat16_tEfNS_4arch4Sm90ELb0ELb1ELb0ELb1ELb1ELb1ELb0ELb1ELb0ELb1ELb1ELb0EEENS1_21CollectiveEpilogueFwdINS6_IJSA_NS7_ILi256EEESB_EEES9_SE_SG_Li256ELb1ELb1ELb1ELb0EEENS1_36VarlenDynamicPersistentTileSchedulerILi128ELi96ELi256ELi128ELb1ELb1ELb1ELb1ELb0ELb1EEEEEEEEEvNT_6ParamsE)
        /*00d4*/ 	.word	0x00000000


	//----- nvinfo : EIATTR_REGCOUNT
	.align		4
.L_46:
        /*00d8*/ 	.byte	0x04, 0x2f
        /*00da*/ 	.short	(.L_48 - .L_47)
	.align		4
.L_47:
        /*00dc*/ 	.word	index@(_ZN7cutlass13device_kernelIN5flash11enable_sm90INS1_16FlashAttnFwdSm90INS1_25CollectiveMainloopFwdSm90ILi2EN4cute5tupleIJNS5_1CILi1EEES8_S8_EEENS6_IJNS7_ILi128EEENS7_ILi96EEENS7_ILi64EEEEEELi256ENS_10bfloat16_tEfNS_4arch4Sm90ELb0ELb1ELb0ELb1ELb1ELb0ELb0ELb1ELb0ELb1ELb1ELb0EEENS1_21CollectiveEpilogueFwdINS6_IJSA_NS7_ILi256EEESB_EEES9_SE_SG_Li256ELb1ELb1ELb1ELb0EEENS1_36VarlenDynamicPersistentTileSchedulerILi128ELi96ELi256ELi128ELb1ELb1ELb1ELb1ELb0ELb1EEEEEEEEEvNT_6ParamsE)
        /*00e0*/ 	.word	0x00000004


	//----- nvinfo : EIATTR_FRAME_SIZE
	.align		4
.L_48:
        /*00e4*/ 	.byte	0x04, 0x11
        /*00e6*/ 	.short	(.L_50 - .L_49)
	.align		4
.L_49:
        /*00e8*/ 	.word	index@(_ZN7cutlass13device_kernelIN5flash11enable_sm90INS1_16FlashAttnFwdSm90INS1_25CollectiveMainloopFwdSm90ILi2EN4cute5tupleIJNS5_1CILi1EEES8_S8_EEENS6_IJNS7_ILi128EEENS7_ILi96EEENS7_ILi64EEEEEELi256ENS_10bfloat16_tEfNS_4arch4Sm90ELb0ELb1ELb0ELb1ELb1ELb0ELb0ELb1ELb0ELb1ELb1ELb0EEENS1_21CollectiveEpilogueFwdINS6_IJSA_NS7_ILi256EEESB_EEES9_SE_SG_Li256ELb1ELb1ELb1ELb0EEENS1_36VarlenDynamicPersistentTileSchedulerILi128ELi96ELi256ELi128ELb1ELb1ELb1ELb1ELb0ELb1EEEEEEEEEvNT_6ParamsE)
        /*00ec*/ 	.word	0x00000000


	//----- nvinfo : EIATTR_REGCOUNT
	.align		4
.L_50:
        /*00f0*/ 	.byte	0x04, 0x2f
        /*00f2*/ 	.short	(.L_52 - .L_51)
	.align		4
.L_51:
        /*00f4*/ 	.word	index@(_ZN7cutlass13device_kernelIN5flash11enable_sm90INS1_16FlashAttnFwdSm90INS1_25CollectiveMainloopFwdSm90ILi2EN4cute5tupleIJNS5_1CILi1EEES8_S8_EEENS6_IJNS7_ILi128EEENS7_ILi96EEENS7_ILi64EEEEEELi256ENS_10bfloat16_tEfNS_4arch4Sm90ELb0ELb1ELb0ELb0ELb1ELb0ELb1ELb1ELb0ELb1ELb1ELb0EEENS1_21CollectiveEpilogueFwdINS6_IJSA_NS7_ILi256EEESB_EEES9_SE_SG_Li256ELb0ELb1ELb1ELb0EEENS1_19SingleTileSchedulerILb0ELb1ELb1ELi128EEEEEEEEEvNT_6ParamsE)
        /*00f8*/ 	.word	0x00000004


	//----- nvinfo : EIATTR_FRAME_SIZE
	.align		4
.L_52:
        /*00fc*/ 	.byte	0x04, 0x11
        /*00fe*/ 	.short	(.L_54 - .L_53)
	.align		4
.L_53:
        /*0100*/ 	.word	index@(_ZN7cutlass13device_kernelIN5flash11enable_sm90INS1_16FlashAttnFwdSm90INS1_25CollectiveMainloopFwdSm90ILi2EN4cute5tupleIJNS5_1CILi1EEES8_S8_EEENS6_IJNS7_ILi128EEENS7_ILi96EEENS7_ILi64EEEEEELi256ENS_10bfloat16_tEfNS_4arch4Sm90ELb0ELb1ELb0ELb0ELb1ELb0ELb1ELb1ELb0ELb1ELb1ELb0EEENS1_21CollectiveEpilogueFwdINS6_IJSA_NS7_ILi256EEESB_EEES9_SE_SG_Li256ELb0ELb1ELb1ELb0EEENS1_19SingleTileSchedulerILb0ELb1ELb1ELi128EEEEEEEEEvNT_6ParamsE)
        /*0104*/ 	.word	0x00000000


	//----- nvinfo : EIATTR_REGCOUNT
	.align		4
.L_54:
        /*0108*/ 	.byte	0x04, 0x2f
        /*010a*/ 	.short	(.L_56 - .L_55)
	.align		4
.L_55:
        /*010c*/ 	.word	index@(_ZN7cutlass13device_kernelIN5flash11enable_sm90INS1_16FlashAttnFwdSm90INS1_25CollectiveMainloopFwdSm90ILi2EN4cute5tupleIJNS5_1CILi1EEES8_S8_EEENS6_IJNS7_ILi128EEENS7_ILi96EEENS7_ILi64EEEEEELi256ENS_10bfloat16_tEfNS_4arch4Sm90ELb0ELb1ELb0ELb0ELb1ELb0ELb0ELb1ELb0ELb1ELb1ELb0EEENS1_21CollectiveEpilogueFwdINS6_IJSA_NS7_ILi256EEESB_EEES9_SE_SG_Li256ELb0ELb1ELb1ELb0EEENS1_19SingleTileSchedulerILb0ELb1ELb1ELi128EEEEEEEEEvNT_6ParamsE)
        /*0110*/ 	.word	0x00000004


	//----- nvinfo : EIATTR_FRAME_SIZE
	.align		4
.L_56:
        /*0114*/ 	.byte	0x04, 0x11
        /*0116*/ 	.short	(.L_58 - .L_57)
	.align		4
.L_57:
        /*0118*/ 	.word	index@(_ZN7cutlass13device_kernelIN5flash11enable_sm90INS1_16FlashAttnFwdSm90INS1_25CollectiveMainloopFwdSm90ILi2EN4cute5tupleIJNS5_1CILi1EEES8_S8_EEENS6_IJNS7_ILi128EEENS7_ILi96EEENS7_ILi64EEEEEELi256ENS_10bfloat16_tEfNS_4arch4Sm90ELb0ELb1ELb0ELb0ELb1ELb0ELb0ELb1ELb0ELb1ELb1ELb0EEENS1_21CollectiveEpilogueFwdINS6_IJSA_NS7_ILi256EEESB_EEES9_SE_SG_Li256ELb0ELb1ELb1ELb0EEENS1_19SingleTileSchedulerILb0ELb1ELb1ELi128EEEEEEEEEvNT_6ParamsE)
        /*011c*/ 	.word	0x00000000


	//----- nvinfo : EIATTR_REGCOUNT
	.align		4
.L_58:
        /*0120*/ 	.byte	0x04, 0x2f
        /*0122*/ 	.short	(.L_60 - .L_59)
	.align		4
.L_59:
        /*0124*/ 	.word	index@(_ZN7cutlass13device_kernelIN5flash11enable_sm90INS1_16FlashAttnFwdSm90INS1_25CollectiveMainloopFwdSm90ILi2EN4cute5tupleIJNS5_1CILi1EEES8_S8_EEENS6_IJNS7_ILi128EEENS7_ILi96EEENS7_ILi64EEEEEELi256ENS_10bfloat16_tEfNS_4arch4Sm90ELb0ELb0ELb0ELb1ELb1ELb1ELb1ELb1ELb0ELb1ELb1ELb0EEENS1_21CollectiveEpilogueFwdINS6_IJSA_NS7_ILi256EEESB_EEES9_SE_SG_Li256ELb1ELb1ELb1ELb0EEENS1_36VarlenDynamicPersistentTileSchedulerILi128ELi96ELi256ELi128ELb1ELb1ELb1ELb0ELb1ELb1EEEEEEEEEvNT_6ParamsE)
        /*0128*/ 	.word	0x00000004


	//----- nvinfo : EIATTR_FRAME_SIZE
	.align		4
.L_60:
        /*012c*/ 	.byte	0x04, 0x11
        /*012e*/ 	.short	(.L_62 - .L_61)
	.align		4
.L_61:
        /*0130*/ 	.word	index@(_ZN7cutlass13device_kernelIN5flash11enable_sm90INS1_16FlashAttnFwdSm90INS1_25CollectiveMainloopFwdSm90ILi2EN4cute5tupleIJNS5_1CILi1EEES8_S8_EEENS6_IJNS7_ILi128EEENS7_ILi96EEENS7_ILi64EEEEEELi256ENS_10bfloat16_tEfNS_4arch4Sm90ELb0ELb0ELb0ELb1ELb1ELb1ELb1ELb1ELb0ELb1ELb1ELb0EEENS1_21CollectiveEpilogueFwdINS6_IJSA_NS7_ILi256EEESB_EEES9_SE_SG_Li256ELb1ELb1ELb1ELb0EEENS1_36VarlenDynamicPersistentTileSchedulerILi128ELi96ELi256ELi128ELb1ELb1ELb1ELb0ELb1ELb1EEEEEEEEEvNT_6ParamsE)
        /*0134*/ 	.word	0x00000000


	//----- nvinfo : EIATTR_REGCOUNT
	.align		4
.L_62:
        /*0138*/ 	.byte	0x04, 0x2f
        /*013a*/ 	.short	(.L_64 - .L_63)
	.align		4
.L_63:
        /*013c*/ 	.word	index@(_ZN7cutlass13device_kernelIN5flash11enable_sm90INS1_16FlashAttnFwdSm90INS1_25CollectiveMainloopFwdSm90ILi2EN4cute5tupleIJNS5_1CILi1EEES8_S8_EEENS6_IJNS7_ILi128EEENS7_ILi96EEENS7_ILi64EEEEEELi256ENS_10bfloat16_tEfNS_4arch4Sm90ELb0ELb0ELb0ELb1ELb1ELb0ELb1ELb1ELb0ELb1ELb1ELb0EEENS1_21CollectiveEpilogueFwdINS6_IJSA_NS7_ILi256EEESB_EEES9_SE_SG_Li256ELb1ELb1ELb1ELb0EEENS1_36VarlenDynamicPersistentTileSchedulerILi128ELi96ELi256ELi128ELb1ELb1ELb1ELb0ELb1ELb1EEEEEEEEEvNT_6ParamsE)
        /*0140*/ 	.word	0x00000004


	//----- nvinfo : EIATTR_FRAME_SIZE
	.align		4
.L_64:
        /*0144*/ 	.byte	0x04, 0x11
        /*0146*/ 	.short	(.L_66 - .L_65)
	.align		4
.L_65:
        /*0148*/ 	.word	index@(_ZN7cutlass13device_kernelIN5flash11enable_sm90INS1_16FlashAttnFwdSm90INS1_25CollectiveMainloopFwdSm90ILi2EN4cute5tupleIJNS5_1CILi1EEES8_S8_EEENS6_IJNS7_ILi128EEENS7_ILi96EEENS7_ILi64EEEEEELi256ENS_10bfloat16_tEfNS_4arch4Sm90ELb0ELb0ELb0ELb1ELb1ELb0ELb1ELb1ELb0ELb1ELb1ELb0EEENS1_21CollectiveEpilogueFwdINS6_IJSA_NS7_ILi256EEESB_EEES9_SE_SG_Li256ELb1ELb1ELb1ELb0EEENS1_36VarlenDynamicPersistentTileSchedulerILi128ELi96ELi256ELi128ELb1ELb1ELb1ELb0ELb1ELb1EEEEEEEEEvNT_6ParamsE)
        /*014c*/ 	.word	0x00000000


	//----- nvinfo : EIATTR_REGCOUNT
	.align		4
.L_66:
        /*0150*/ 	.byte	0x04, 0x2f
        /*0152*/ 	.short	(.L_68 - .L_67)
	.align		4
.L_67:
        /*0154*/ 	.word	index@(_ZN7cutlass13device_kernelIN5flash11enable_sm90INS1_16FlashAttnFwdSm90INS1_25CollectiveMainloopFwdSm90ILi2EN4cute5tupleIJNS5_1CILi1EEES8_S8_EEENS6_IJNS7_ILi128EEENS7_ILi96EEENS7_ILi64EEEEEELi256ENS_10bfloat16_tEfNS_4arch4Sm90ELb0ELb0ELb0ELb1ELb1ELb1ELb0ELb1ELb0ELb1ELb1ELb0EEENS1_21CollectiveEpilogueFwdINS6_IJSA_NS7_ILi256EEESB_EEES9_SE_SG_Li256ELb1ELb1ELb1ELb0EEENS1_36VarlenDynamicPersistentTileSchedulerILi128ELi96ELi256ELi128ELb1ELb1ELb1ELb0ELb1ELb1EEEEEEEEEvNT_6ParamsE)
        /*0158*/ 	.word	0x00000004


	//----- nvinfo : EIATTR_FRAME_SIZE
	.align		4
.L_68:
        /*015c*/ 	.byte	0x04, 0x11
        /*015e*/ 	.short	(.L_70 - .L_69)
	.align		4
.L_69:
        /*0160*/ 	.word	index@(_ZN7cutlass13device_kernelIN5flash11enable_sm90INS1_16FlashAttnFwdSm90INS1_25CollectiveMainloopFwdSm90ILi2EN4cute5tupleIJNS5_1CILi1EEES8_S8_EEENS6_IJNS7_ILi128EEENS7_ILi96EEENS7_ILi64EEEEEELi256ENS_10bfloat16_tEfNS_4arch4Sm90ELb0ELb0ELb0ELb1ELb1ELb1ELb0ELb1ELb0ELb1ELb1ELb0EEENS1_21CollectiveEpilogueFwdINS6_IJSA_NS7_ILi256EEESB_EEES9_SE_SG_Li256ELb1ELb1ELb1ELb0EEENS1_36VarlenDynamicPersistentTileSchedulerILi128ELi96ELi256ELi128ELb1ELb1ELb1ELb0ELb1ELb1EEEEEEEEEvNT_6ParamsE)
        /*0164*/ 	.word	0x00000000


	//----- nvinfo : EIATTR_REGCOUNT
	.align		4
.L_70:
        /*0168*/ 	.byte	0x04, 0x2f
        /*016a*/ 	.short	(.L_72 - .L_71)
	.align		4
.L_71:
        /*016c*/ 	.word	index@(_ZN7cutlass13device_kernelIN5flash11enable_sm90INS1_16FlashAttnFwdSm90INS1_25CollectiveMainloopFwdSm90ILi2EN4cute5tupleIJNS5_1CILi1EEES8_S8_EEENS6_IJNS7_ILi128EEENS7_ILi96EEENS7_ILi64EEEEEELi256ENS_10bfloat16_tEfNS_4arch4Sm90ELb0ELb0ELb0ELb1ELb1ELb0ELb0ELb1ELb0ELb1ELb1ELb0EEENS1_21CollectiveEpilogueFwdINS6_IJSA_NS7_ILi256EEESB_EEES9_SE_SG_Li256ELb1ELb1ELb1ELb0EEENS1_36VarlenDynamicPersistentTileSchedulerILi128ELi96ELi256ELi128ELb1ELb1ELb1ELb0ELb1ELb1EEEEEEEEEvNT_6ParamsE)
        /*0170*/ 	.word	0x00000004


	//----- nvinfo : EIATTR_FRAME_SIZE
	.align		4
.L_72:
        /*0174*/ 	.byte	0x04, 0x11
        /*0176*/ 	.short	(.L_74 - .L_73)
	.align		4
.L_73:
        /*0178*/ 	.word	index@(_ZN7cutlass13device_kernelIN5flash11enable_sm90INS1_16FlashAttnFwdSm90INS1_25CollectiveMainloopFwdSm90ILi2EN4cute5tupleIJNS5_1CILi1EEES8_S8_EEENS6_IJNS7_ILi128EEENS7_ILi96EEENS7_ILi64EEEEEELi256ENS_10bfloat16_tEfNS_4arch4Sm90ELb0ELb0ELb0ELb1ELb1ELb0ELb0ELb1ELb0ELb1ELb1ELb0EEENS1_21CollectiveEpilogueFwdINS6_IJSA_NS7_ILi256EEESB_EEES9_SE_SG_Li256ELb1ELb1ELb1ELb0EEENS1_36VarlenDynamicPersistentTileSchedulerILi128ELi96ELi256ELi128ELb1ELb1ELb1ELb0ELb1ELb1EEEEEEEEEvNT_6ParamsE)
        /*017c*/ 	.word	0x00000000


	//----- nvinfo : EIATTR_REGCOUNT
	.align		4
.L_74:
        /*0180*/ 	.byte	0x04, 0x2f
        /*0182*/ 	.short	(.L_76 - .L_75)
	.align		4
.L_75:
        /*0184*/ 	.word	index@(_ZN7cutlass13device_kernelIN5flash11enable_sm90INS1_16FlashAttnFwdSm90INS1_25CollectiveMainloopFwdSm90ILi2EN4cute5tupleIJNS5_1CILi1EEES8_S8_EEENS6_IJNS7_ILi128EEENS7_ILi96EEENS7_ILi64EEEEEELi256ENS_10bfloat16_tEfNS_4arch4Sm90ELb0ELb0ELb0ELb0ELb1ELb0ELb1ELb1ELb0ELb1ELb1ELb0EEENS1_21CollectiveEpilogueFwdINS6_IJSA_NS7_ILi256EEESB_EEES9_SE_SG_Li256ELb0ELb1ELb1ELb0EEENS1_19SingleTileSchedulerILb0ELb1ELb1ELi128EEEEEEEEEvNT_6ParamsE)
        /*0188*/ 	.word	0x00000004


	//----- nvinfo : EIATTR_FRAME_SIZE
	.align		4
.L_76:
        /*018c*/ 	.byte	0x04, 0x11
        /*018e*/ 	.short	(.L_78 - .L_77)
	.align		4
.L_77:
        /*0190*/ 	.word	index@(_ZN7cutlass13device_kernelIN5flash11enable_sm90INS1_16FlashAttnFwdSm90INS1_25CollectiveMainloopFwdSm90ILi2EN4cute5tupleIJNS5_1CILi1EEES8_S8_EEENS6_IJNS7_ILi128EEENS7_ILi96EEENS7_ILi64EEEEEELi256ENS_10bfloat16_tEfNS_4arch4Sm90ELb0ELb0ELb0ELb0ELb1ELb0ELb1ELb1ELb0ELb1ELb1ELb0EEENS1_21CollectiveEpilogueFwdINS6_IJSA_NS7_ILi256EEESB_EEES9_SE_SG_Li256ELb0ELb1ELb1ELb0EEENS1_19SingleTileSchedulerILb0ELb1ELb1ELi128EEEEEEEEEvNT_6ParamsE)
        /*0194*/ 	.word	0x00000000


	//----- nvinfo : EIATTR_REGCOUNT
	.align		4
.L_78:
        /*0198*/ 	.byte	0x04, 0x2f
        /*019a*/ 	.short	(.L_80 - .L_79)
	.align		4
.L_79:
        /*019c*/ 	.word	index@(_ZN7cutlass13device_kernelIN5flash11enable_sm90INS1_16FlashAttnFwdSm90INS1_25CollectiveMainloopFwdSm90ILi2EN4cute5tupleIJNS5_1CILi1EEES8_S8_EEENS6_IJNS7_ILi128EEENS7_ILi96EEENS7_ILi64EEEEEELi256ENS_10bfloat16_tEfNS_4arch4Sm90ELb0ELb0ELb0ELb0ELb1ELb0ELb0ELb1ELb0ELb1ELb1ELb0EEENS1_21CollectiveEpilogueFwdINS6_IJSA_NS7_ILi256EEESB_EEES9_SE_SG_Li256ELb0ELb1ELb1ELb0EEENS1_19SingleTileSchedulerILb0ELb1ELb1ELi128EEEEEEEEEvNT_6ParamsE)
        /*01a0*/ 	.word	0x00000004


	//----- nvinfo : EIATTR_FRAME_SIZE
	.align		4
.L_80:
        /*01a4*/ 	.byte	0x04, 0x11
        /*01a6*/ 	.short	(.L_82 - .L_81)
	.align		4
.L_81:
        /*01a8*/ 	.word	index@(_ZN7cutlass13device_kernelIN5flash11enable_sm90INS1_16FlashAttnFwdSm90INS1_25CollectiveMainloopFwdSm90ILi2EN4cute5tupleIJNS5_1CILi1EEES8_S8_EEENS6_IJNS7_ILi128EEENS7_ILi96EEENS7_ILi64EEEEEELi256ENS_10bfloat16_tEfNS_4arch4Sm90ELb0ELb0ELb0ELb0ELb1ELb0ELb0ELb1ELb0ELb1ELb1ELb0EEENS1_21CollectiveEpilogueFwdINS6_IJSA_NS7_ILi256EEESB_EEES9_SE_SG_Li256ELb0ELb1ELb1ELb0EEENS1_19SingleTileSchedulerILb0ELb1ELb1ELi128EEEEEEEEEvNT_6ParamsE)
        /*01ac*/ 	.word	0x00000000


	//----- nvinfo : EIATTR_MIN_STACK_SIZE
	.align		4
.L_82:
        /*01b0*/ 	.byte	0x04, 0x12
        /*01b2*/ 	.short	(.L_84 - .L_83)
	.align		4
.L_83:
        /*01b4*/ 	.word	index@(_ZN7cutlass13device_kernelIN5flash11enable_sm90INS1_16FlashAttnFwdSm90INS1_25CollectiveMainloopFwdSm90ILi2EN4cute5tupleIJNS5_1CILi1EEES8_S8_EEENS6_IJNS7_ILi128EEENS7_ILi96EEENS7_ILi64EEEEEELi256ENS_10bfloat16_tEfNS_4arch4Sm90ELb0ELb0ELb0ELb0ELb1ELb0ELb0ELb1ELb0ELb1ELb1ELb0EEENS1_21CollectiveEpilogueFwdINS6_IJSA_NS7_ILi256EEESB_EEES9_SE_SG_Li256ELb0ELb1ELb1ELb0EEENS1_19SingleTileSchedulerILb0ELb1ELb1ELi128EEEEEEEEEvNT_6ParamsE)
        /*01b8*/ 	.word	0x00000000


	//----- nvinfo : EIATTR_MIN_STACK_SIZE
	.align		4
.L_84:
        /*01bc*/ 	.byte	0x04, 0x12
        /*01be*/ 	.short	(.L_86 - .L_85)
	.align		4
.L_85:
        /*01c0*/ 	.word	index@(_ZN7cutlass13device_kernelIN5flash11enable_sm90INS1_16FlashAttnFwdSm90INS1_25CollectiveMainloopFwdSm90ILi2EN4cute5tupleIJNS5_1CILi1EEES8_S8_EEENS6_IJNS7_ILi128EEENS7_ILi96EEENS7_ILi64EEEEEELi256ENS_10bfloat16_tEfNS_4arch4Sm90ELb0ELb0ELb0ELb0ELb1ELb0ELb1ELb1ELb0ELb1ELb1ELb0EEENS1_21CollectiveEpilogueFwdINS6_IJSA_NS7_ILi256EEESB_EEES9_SE_SG_Li256ELb0ELb1ELb1ELb0EEENS1_19SingleTileSchedulerILb0ELb1ELb1ELi128EEEEEEEEEvNT_6ParamsE)
        /*01c4*/ 	.word	0x00000000


	//----- nvinfo : EIATTR_MIN_STACK_SIZE
	.align		4
.L_86:
        /*01c8*/ 	.byte	0x04, 0x12
        /*01ca*/ 	.short	(.L_88 - .L_87)
	.align		4
.L_87:
        /*01cc*/ 	.word	index@(_ZN7cutlass13device_kernelIN5flash11enable_sm90INS1_16FlashAttnFwdSm90INS1_25CollectiveMainloopFwdSm90ILi2EN4cute5tupleIJNS5_1CILi1EEES8_S8_EEENS6_IJNS7_ILi128EEENS7_ILi96EEENS7_ILi64EEEEEELi256ENS_10bfloat16_tEfNS_4arch4Sm90ELb0ELb0ELb0ELb1ELb1ELb0ELb0ELb1ELb0ELb1ELb1ELb0EEENS1_21CollectiveEpilogueFwdINS6_IJSA_NS7_ILi256EEESB_EEES9_SE_SG_Li256ELb1ELb1ELb1ELb0EEENS1_36VarlenDynamicPersistentTileSchedulerILi128ELi96ELi256ELi128ELb1ELb1ELb1ELb0ELb1ELb1EEEEEEEEEvNT_6ParamsE)
        /*01d0*/ 	.word	0x00000000


	//----- nvinfo : EIATTR_MIN_STACK_SIZE
	.align		4
.L_88:
        /*01d4*/ 	.byte	0x04, 0x12
        /*01d6*/ 	.short	(.L_90 - .L_89)
	.align		4
.L_89:
        /*01d8*/ 	.word	index@(_ZN7cutlass13device_kernelIN5flash11enable_sm90INS1_16FlashAttnFwdSm90INS1_25CollectiveMainloopFwdSm90ILi2EN4cute5tupleIJNS5_1CILi1EEES8_S8_EEENS6_IJNS7_ILi128EEENS7_ILi96EEENS7_ILi64EEEEEELi256ENS_10bfloat16_tEfNS_4arch4Sm90ELb0ELb0ELb0ELb1ELb1ELb1ELb0ELb1ELb0ELb1ELb1ELb0EEENS1_21CollectiveEpilogueFwdINS6_IJSA_NS7_ILi256EEESB_EEES9_SE_SG_Li256ELb1ELb1ELb1ELb0EEENS1_36VarlenDynamicPersistentTileSchedulerILi128ELi96ELi256ELi128ELb1ELb1ELb1ELb0ELb1ELb1EEEEEEEEEvNT_6ParamsE)
        /*01dc*/ 	.word	0x00000000


	//----- nvinfo : EIATTR_MIN_STACK_SIZE
	.align		4
.L_90:
        /*01e0*/ 	.byte	0x04, 0x12
        /*01e2*/ 	.short	(.L_92 - .L_91)
	.align		4
.L_91:
        /*01e4*/ 	.word	index@(_ZN7cutlass13device_kernelIN5flash11enable_sm90INS1_16FlashAttnFwdSm90INS1_25CollectiveMainloopFwdSm90ILi2EN4cute5tupleIJNS5_1CILi1EEES8_S8_EEENS6_IJNS7_ILi128EEENS7_ILi96EEENS7_ILi64EEEEEELi256ENS_10bfloat16_tEfNS_4arch4Sm90ELb0ELb0ELb0ELb1ELb1ELb0ELb1ELb1ELb0ELb1ELb1ELb0EEENS1_21CollectiveEpilogueFwdINS6_IJSA_NS7_ILi256EEESB_EEES9_SE_SG_Li256ELb1ELb1ELb1ELb0EEENS1_36VarlenDynamicPersistentTileSchedulerILi128ELi96ELi256ELi128ELb1ELb1ELb1ELb0ELb1ELb1EEEEEEEEEvNT_6ParamsE)
        /*01e8*/ 	.word	0x00000000


	//----- nvinfo : EIATTR_MIN_STACK_SIZE
	.align		4
.L_92:
        /*01ec*/ 	.byte	0x04, 0x12
        /*01ee*/ 	.short	(.L_94 - .L_93)
	.align		4
.L_93:
        /*01f0*/ 	.word	index@(_ZN7cutlass13device_kernelIN5flash11enable_sm90INS1_16FlashAttnFwdSm90INS1_25CollectiveMainloopFwdSm90ILi2EN4cute5tupleIJNS5_1CILi1EEES8_S8_EEENS6_IJNS7_ILi128EEENS7_ILi96EEENS7_ILi64EEEEEELi256ENS_10bfloat16_tEfNS_4arch4Sm90ELb0ELb0ELb0ELb1ELb1ELb1ELb1ELb1ELb0ELb1ELb1ELb0EEENS1_21CollectiveEpilogueFwdINS6_IJSA_NS7_ILi256EEESB_EEES9_SE_SG_Li256ELb1ELb1ELb1ELb0EEENS1_36VarlenDynamicPersistentTileSchedulerILi128ELi96ELi256ELi128ELb1ELb1ELb1ELb0ELb1ELb1EEEEEEEEEvNT_6ParamsE)
        /*01f4*/ 	.word	0x00000000


	//----- nvinfo : EIATTR_MIN_STACK_SIZE
	.align		4
.L_94:
        /*01f8*/ 	.byte	0x04, 0x12
        /*01fa*/ 	.short	(.L_96 - .L_95)
	.align		4
.L_95:
        /*01fc*/ 	.word	index@(_ZN7cutlass13device_kernelIN5flash11enable_sm90INS1_16FlashAttnFwdSm90INS1_25CollectiveMainloopFwdSm90ILi2EN4cute5tupleIJNS5_1CILi1EEES8_S8_EEENS6_IJNS7_ILi128EEENS7_ILi96EEENS7_ILi64EEEEEELi256ENS_10bfloat16_tEfNS_4arch4Sm90ELb0ELb1ELb0ELb0ELb1ELb0ELb0ELb1ELb0ELb1ELb1ELb0EEENS1_21CollectiveEpilogueFwdINS6_IJSA_NS7_ILi256EEESB_EEES9_SE_SG_Li256ELb0ELb1ELb1ELb0EEENS1_19SingleTileSchedulerILb0ELb1ELb1ELi128EEEEEEEEEvNT_6ParamsE)
        /*0200*/ 	.word	0x00000000


	//----- nvinfo : EIATTR_MIN_STACK_SIZE
	.align		4
.L_96:
        /*0204*/ 	.byte	0x04, 0x12
        /*0206*/ 	.short	(.L_98 - .L_97)
	.align		4
.L_97:
        /*0208*/ 	.word	index@(_ZN7cutlass13device_kernelIN5flash11enable_sm90INS1_16FlashAttnFwdSm90INS1_25CollectiveMainloopFwdSm90ILi2EN4cute5tupleIJNS5_1CILi1EEES8_S8_EEENS6_IJNS7_ILi128EEENS7_ILi96EEENS7_ILi64EEEEEELi256ENS_10bfloat16_tEfNS_4arch4Sm90ELb0ELb1ELb0ELb0ELb1ELb0ELb1ELb1ELb0ELb1ELb1ELb0EEENS1_21CollectiveEpilogueFwdINS6_IJSA_NS7_ILi256EEESB_EEES9_SE_SG_Li256ELb0ELb1ELb1ELb0EEENS1_19SingleTileSchedulerILb0ELb1ELb1ELi128EEEEEEEEEvNT_6ParamsE)
        /*020c*/ 	.word	0x00000000


	//----- nvinfo : EIATTR_MIN_STACK_SIZE
	.align		4
.L_98:
        /*0210*/ 	.byte	0x04, 0x12
        /*0212*/ 	.short	(.L_100 - .L_99)
	.align		4
.L_99:
        /*0214*/ 	.word	index@(_ZN7cutlass13device_kernelIN5flash11enable_sm90INS1_16FlashAttnFwdSm90INS1_25CollectiveMainloopFwdSm90ILi2EN4cute5tupleIJNS5_1CILi1EEES8_S8_EEENS6_IJNS7_ILi128EEENS7_ILi96EEENS7_ILi64EEEEEELi256ENS_10bfloat16_tEfNS_4arch4Sm90ELb0ELb1ELb0ELb1ELb1ELb0ELb0ELb1ELb0ELb1ELb1ELb0EEENS1_21CollectiveEpilogueFwdINS6_IJSA_NS7_ILi256EEESB_EEES9_SE_SG_Li256ELb1ELb1ELb1ELb0EEENS1_36VarlenDynamicPersistentTileSchedulerILi128ELi96ELi256ELi128ELb1ELb1ELb1ELb1ELb0ELb1EEEEEEEEEvNT_6ParamsE)
        /*0218*/ 	.word	0x00000000


	//----- nvinfo : EIATTR_MIN_STACK_SIZE
	.align		4
.L_100:
        /*021c*/ 	.byte	0x04, 0x12
        /*021e*/ 	.short	(.L_102 - .L_101)
	.align		4
.L_101:
        /*0220*/ 	.word	index@(_ZN7cutlass13device_kernelIN5flash11enable_sm90INS1_16FlashAttnFwdSm90INS1_25CollectiveMainloopFwdSm90ILi2EN4cute5tupleIJNS5_1CILi1EEES8_S8_EEENS6_IJNS7_ILi128EEENS7_ILi96EEENS7_ILi64EEEEEELi256ENS_10bfloat16_tEfNS_4arch4Sm90ELb0ELb1ELb0ELb1ELb1ELb1ELb0ELb1ELb0ELb1ELb1ELb0EEENS1_21CollectiveEpilogueFwdINS6_IJSA_NS7_ILi256EEESB_EEES9_SE_SG_Li256ELb1ELb1ELb1ELb0EEENS1_36VarlenDynamicPersistentTileSchedulerILi128ELi96ELi256ELi128ELb1ELb1ELb1ELb1ELb0ELb1EEEEEEEEEvNT_6ParamsE)
        /*0224*/ 	.word	0x00000000


	//----- nvinfo : EIATTR_MIN_STACK_SIZE
	.align		4
.L_102:
        /*0228*/ 	.byte	0x04, 0x12
        /*022a*/ 	.short	(.L_104 - .L_103)
	.align		4
.L_103:
        /*022c*/ 	.word	index@(_ZN7cutlass13device_kernelIN5flash11enable_sm90INS1_16FlashAttnFwdSm90INS1_25CollectiveMainloopFwdSm90ILi2EN4cute5tupleIJNS5_1CILi1EEES8_S8_EEENS6_IJNS7_ILi128EEENS7_ILi96EEENS7_ILi64EEEEEELi256ENS_10bfloat16_tEfNS_4arch4Sm90ELb0ELb1ELb0ELb1ELb1ELb0ELb1ELb1ELb0ELb1ELb1ELb0EEENS1_21CollectiveEpilogueFwdINS6_IJSA_NS7_ILi256EEESB_EEES9_SE_SG_Li256ELb1ELb1ELb1ELb0EEENS1_36VarlenDynamicPersistentTileSchedulerILi128ELi96ELi256ELi128ELb1ELb1ELb1ELb1ELb0ELb1EEEEEEEEEvNT_6ParamsE)
        /*0230*/ 	.word	0x00000000


	//----- nvinfo : EIATTR_MIN_STACK_SIZE
	.align		4
.L_104:
        /*0234*/ 	.byte	0x04, 0x12
        /*0236*/ 	.short	(.L_106 - .L_105)
	.align		4
.L_105:
        /*0238*/ 	.word	index@(_ZN7cutlass13device_kernelIN5flash11enable_sm90INS1_16FlashAttnFwdSm90INS1_25CollectiveMainloopFwdSm90ILi2EN4cute5tupleIJNS5_1CILi1EEES8_S8_EEENS6_IJNS7_ILi128EEENS7_ILi96EEENS7_ILi64EEEEEELi256ENS_10bfloat16_tEfNS_4arch4Sm90ELb0ELb1ELb0ELb1ELb1ELb1ELb1ELb1ELb0ELb1ELb1ELb0EEENS1_21CollectiveEpilogueFwdINS6_IJSA_NS7_ILi256EEESB_EEES9_SE_SG_Li256ELb1ELb1ELb1ELb0EEENS1_36VarlenDynamicPersistentTileSchedulerILi128ELi96ELi256ELi128ELb1ELb1ELb1ELb1ELb0ELb1EEEEEEEEEvNT_6ParamsE)
        /*023c*/ 	.word	0x00000000


	//----- nvinfo : EIATTR_MIN_STACK_SIZE
	.align		4
.L_106:
        /*0240*/ 	.byte	0x04, 0x12
        /*0242*/ 	.short	(.L_108 - .L_107)
	.align		4
.L_107:
        /*0244*/ 	.word	index@(_ZN7cutlass13device_kernelIN5flash11enable_sm90INS1_16FlashAttnFwdSm90INS1_25CollectiveMainloopFwdSm90ILi2EN4cute5tupleIJNS5_1CILi1EEES8_S8_EEENS6_IJNS7_ILi128EEENS7_ILi96EEENS7_ILi64EEEEEELi256ENS_10bfloat16_tEfNS_4arch4Sm90ELb1ELb0ELb0ELb0ELb1ELb0ELb0ELb1ELb0ELb1ELb1ELb0EEENS1_21CollectiveEpilogueFwdINS6_IJSA_NS7_ILi256EEESB_EEES9_SE_SG_Li256ELb0ELb1ELb1ELb0EEENS1_19SingleTileSchedulerILb0ELb1ELb1ELi128EEEEEEEEEvNT_6ParamsE)
        /*0248*/ 	.word	0x00000000


	//----- nvinfo : EIATTR_MIN_STACK_SIZE
	.align		4
.L_108:
        /*024c*/ 	.byte	0x04, 0x12
        /*024e*/ 	.short	(.L_110 - .L_109)
	.align		4
.L_109:
        /*0250*/ 	.word	index@(_ZN7cutlass13device_kernelIN5flash11enable_sm90INS1_16FlashAttnFwdSm90INS1_25CollectiveMainloopFwdSm90ILi2EN4cute5tupleIJNS5_1CILi1EEES8_S8_EEENS6_IJNS7_ILi128EEENS7_ILi96EEENS7_ILi64EEEEEELi256ENS_10bfloat16_tEfNS_4arch4Sm90ELb1ELb0ELb0ELb0ELb1ELb0ELb1ELb1ELb0ELb1ELb1ELb0EEENS1_21CollectiveEpilogueFwdINS6_IJSA_NS7_ILi256EEESB_EEES9_SE_SG_Li256ELb0ELb1ELb1ELb0EEENS1_19SingleTileSchedulerILb0ELb1ELb1ELi128EEEEEEEEEvNT_6ParamsE)
        /*0254*/ 	.word	0x00000000


	//----- nvinfo : EIATTR_MIN_STACK_SIZE
	.align		4
.L_110:
        /*0258*/ 	.byte	0x04, 0x12
        /*025a*/ 	.short	(.L_112 - .L_111)
	.align		4
.L_111:
        /*025c*/ 	.word	index@(_ZN7cutlass13device_kernelIN5flash11enable_sm90INS1_16FlashAttnFwdSm90INS1_25CollectiveMainloopFwdSm90ILi2EN4cute5tupleIJNS5_1CILi1EEES8_S8_EEENS6_IJNS7_ILi128EEENS7_ILi96EEENS7_ILi64EEEEEELi256ENS_10bfloat16_tEfNS_4arch4Sm90ELb1ELb0ELb0ELb1ELb1ELb0ELb0ELb1ELb0ELb1ELb1ELb0EEENS1_21CollectiveEpilogueFwdINS6_IJSA_NS7_ILi256EEESB_EEES9_SE_SG_Li256ELb1ELb1ELb1ELb0EEENS1_36VarlenDynamicPersistentTileSchedulerILi128ELi96ELi256ELi128ELb1ELb1ELb1ELb1ELb1ELb1EEEEEEEEEvNT_6ParamsE)
        /*0260*/ 	.word	0x00000000


	//----- nvinfo : EIATTR_MIN_STACK_SIZE
	.align		4
.L_112:
        /*0264*/ 	.byte	0x04, 0x12
        /*0266*/ 	.short	(.L_114 - .L_113)
	.align		4
.L_113:
        /*0268*/ 	.word	index@(_ZN7cutlass13device_kernelIN5flash11enable_sm90INS1_16FlashAttnFwdSm90INS1_25CollectiveMainloopFwdSm90ILi2EN4cute5tupleIJNS5_1CILi1EEES8_S8_EEENS6_IJNS7_ILi128EEENS7_ILi96EEENS7_ILi64EEEEEELi256ENS_10bfloat16_tEfNS_4arch4Sm90ELb1ELb0ELb0ELb1ELb1ELb1ELb0ELb1ELb0ELb1ELb1ELb0EEENS1_21CollectiveEpilogueFwdINS6_IJSA_NS7_ILi256EEESB_EEES9_SE_SG_Li256ELb1ELb1ELb1ELb0EEENS1_36VarlenDynamicPersistentTileSchedulerILi128ELi96ELi256ELi128ELb1ELb1ELb1ELb1ELb1ELb1EEEEEEEEEvNT_6ParamsE)
        /*026c*/ 	.word	0x00000000


	//----- nvinfo : EIATTR_MIN_STACK_SIZE
	.align		4
.L_114:
        /*0270*/ 	.byte	0x04, 0x12
        /*0272*/ 	.short	(.L_116 - .L_115)
	.align		4
.L_115:
        /*0274*/ 	.word	index@(_ZN7cutlass13device_kernelIN5flash11enable_sm90INS1_16FlashAttnFwdSm90INS1_25CollectiveMainloopFwdSm90ILi2EN4cute5tupleIJNS5_1CILi1EEES8_S8_EEENS6_IJNS7_ILi128EEENS7_ILi96EEENS7_ILi64EEEEEELi256ENS_10bfloat16_tEfNS_4arch4Sm90ELb1ELb0ELb0ELb1ELb1ELb0ELb1ELb1ELb0ELb1ELb1ELb0EEENS1_21CollectiveEpilogueFwdINS6_IJSA_NS7_ILi256EEESB_EEES9_SE_SG_Li256ELb1ELb1ELb1ELb0EEENS1_36VarlenDynamicPersistentTileSchedulerILi128ELi96ELi256ELi128ELb1ELb1ELb1ELb1ELb1ELb1EEEEEEEEEvNT_6ParamsE)
        /*0278*/ 	.word	0x00000000


	//----- nvinfo : EIATTR_MIN_STACK_SIZE
	.align		4
.L_116:
        /*027c*/ 	.byte	0x04, 0x12
        /*027e*/ 	.short	(.L_118 - .L_117)
	.align		4
.L_117:
        /*0280*/ 	.word	index@(_ZN7cutlass13device_kernelIN5flash11enable_sm90INS1_16FlashAttnFwdSm90INS1_25CollectiveMainloopFwdSm90ILi2EN4cute5tupleIJNS5_1CILi1EEES8_S8_EEENS6_IJNS7_ILi128EEENS7_ILi96EEENS7_ILi64EEEEEELi256ENS_10bfloat16_tEfNS_4arch4Sm90ELb1ELb0ELb0ELb1ELb1ELb1ELb1ELb1ELb0ELb1ELb1ELb0EEENS1_21CollectiveEpilogueFwdINS6_IJSA_NS7_ILi256EEESB_EEES9_SE_SG_Li256ELb1ELb1ELb1ELb0EEENS1_36VarlenDynamicPersistentTileSchedulerILi128ELi96ELi256ELi128ELb1ELb1ELb1ELb1ELb1ELb1EEEEEEEEEvNT_6ParamsE)
        /*0284*/ 	.word	0x00000000
.L_118:


//--------------------- .nv.compat                --------------------------
	.section	.nv.compat,"",@"SHT_CUDA_COMPAT_INFO"
	.align	4
        /*0000*/ 	.byte	0x02, 0x09, 0x01, 0x00, 0x02, 0x02, 0x01, 0x00, 0x02, 0x05, 0x05, 0x00, 0x03, 0x07, 0x01, 0x01
        /*0010*/ 	.byte	0x02, 0x03, 0x00, 0x00, 0x02, 0x06, 0x01, 0x00, 0x04, 0x0b, 0x08, 0x00, 0x09, 0x00, 0x00, 0x00
        /*0020*/ 	.byte	0x00, 0x00, 0x00, 0x00


//--------------------- .nv.info._ZN7cutlass13device_kernelIN5flash11enable_sm90INS1_16FlashAttnFwdSm90INS1_25CollectiveMainloopFwdSm90ILi2EN4cute5tupleIJNS5_1CILi1EEES8_S8_EEENS6_IJNS7_ILi128EEENS7_ILi96EEENS7_ILi64EEEEEELi256ENS_10bfloat16_tEfNS_4arch4Sm90ELb0ELb0ELb0ELb0ELb1ELb0ELb0ELb1ELb0ELb1ELb1ELb0EEENS1_21CollectiveEpilogueFwdINS6_IJSA_NS7_ILi256EEESB_EEES9_SE_SG_Li256ELb0ELb1ELb1ELb0EEENS1_19SingleTileSchedulerILb0ELb1ELb1ELi128EEEEEEEEEvNT_6ParamsE --------------------------
	.section	.nv.info._ZN7cutlass13device_kernelIN5flash11enable_sm90INS1_16FlashAttnFwdSm90INS1_25CollectiveMainloopFwdSm90ILi2EN4cute5tupleIJNS5_1CILi1EEES8_S8_EEENS6_IJNS7_ILi128EEENS7_ILi96EEENS7_ILi64EEEEEELi256ENS_10bfloat16_tEfNS_4arch4Sm90ELb0ELb0ELb0ELb0ELb1ELb0ELb0ELb1ELb0ELb1ELb1ELb0EEENS1_21CollectiveEpilogueFwdINS6_IJSA_NS7_ILi256EEESB_EEES9_SE_SG_Li256ELb0ELb1ELb1ELb0EEENS1_19SingleTileSchedulerILb0ELb1ELb1ELi128EEEEEEEEEvNT_6ParamsE,"",@"SHT_CUDA_INFO"
	.sectionflags	@""
	.align	4


	//----- nvinfo : EIATTR_CUDA_API_VERSION
	.align		4
        /*0000*/ 	.byte	0x04, 0x37
        /*0002*/ 	.short	(.L_120 - .L_119)
.L_119:
        /*0004*/ 	.word	0x00000082


	//----- nvinfo : EIATTR_KPARAM_INFO
	.align		4
.L_120:
        /*0008*/ 	.byte	0x04, 0x17
        /*000a*/ 	.short	(.L_122 - .L_121)
.L_121:
        /*000c*/ 	.word	0x00000000
        /*0010*/ 	.short	0x0000
        /*0012*/ 	.short	0x0000
        /*0014*/ 	.byte	0x00, 0xf0, 0x01, 0x28


	//----- nvinfo : EIATTR_SPARSE_MMA_MASK
	.align		4
.L_122:
        /*0018*/ 	.byte	0x03, 0x50
        /*001a*/ 	.short	0x0000


	//----- nvinfo : EIATTR_MAXREG_COUNT
	.align		4
        /*001c*/ 	.byte	0x03, 0x1b
        /*001e*/ 	.short	0x00a8


	//----- nvinfo : EIATTR_MERCURY_ISA_VERSION
	.align		4
        /*0020*/ 	.byte	0x03, 0x5f
        /*0022*/ 	.short	0x0101


	//----- nvinfo : EIATTR_VRC_CTA_INIT_COUNT
	.align		4
        /*0024*/ 	.byte	0x02, 0x4a
	.zero		1
	.zero		1


	//----- nvinfo : EIATTR_EXIT_INSTR_OFFSETS
	.align		4
        /*0028*/ 	.byte	0x04, 0x1c
        /*002a*/ 	.short	(.L_124 - .L_123)


	//   ....[0]....
.L_123:
        /*002c*/ 	.word	0x00000010


	//----- nvinfo : EIATTR_MAX_THREADS
	.align		4
.L_124:
        /*0030*/ 	.byte	0x04, 0x05
        /*0032*/ 	.short	(.L_126 - .L_125)
.L_125:
        /*0034*/ 	.word	0x00000180
        /*0038*/ 	.word	0x00000001
        /*003c*/ 	.word	0x00000001


	//----- nvinfo : EIATTR_CBANK_PARAM_SIZE
	.align		4
.L_126:
        /*0040*/ 	.byte	0x03, 0x19
        /*0042*/ 	.short	0x0a00


	//----- nvinfo : EIATTR_PARAM_CBANK
	.align		4
        /*0044*/ 	.byte	0x04, 0x0a
        /*0046*/ 	.short	(.L_128 - .L_127)
	.align		4
.L_127:
        /*0048*/ 	.word	index@(.nv.constant0._ZN7cutlass13device_kernelIN5flash11enable_sm90INS1_16FlashAttnFwdSm90INS1_25CollectiveMainloopFwdSm90ILi2EN4cute5tupleIJNS5_1CILi1EEES8_S8_EEENS6_IJNS7_ILi128EEENS7_ILi96EEENS7_ILi64EEEEEELi256ENS_10bfloat16_tEfNS_4arch4Sm90ELb0ELb0ELb0ELb0ELb1ELb0ELb0ELb1ELb0ELb1ELb1ELb0EEENS1_21CollectiveEpilogueFwdINS6_IJSA_NS7_ILi256EEESB_EEES9_SE_SG_Li256ELb0ELb1ELb1ELb0EEENS1_19SingleTileSchedulerILb0ELb1ELb1ELi128EEEEEEEEEvNT_6ParamsE)
        /*004c*/ 	.short	0x0380
        /*004e*/ 	.short	0x0a00


	//----- nvinfo : EIATTR_SW_WAR
	.align		4
.L_128:
        /*0050*/ 	.byte	0x04, 0x36
        /*0052*/ 	.short	(.L_130 - .L_129)
.L_129:
        /*0054*/ 	.word	0x00000008
.L_130:


//--------------------- .nv.info._ZN7cutlass13device_kernelIN5flash11enable_sm90INS1_16FlashAttnFwdSm90INS1_25CollectiveMainloopFwdSm90ILi2EN4cute5tupleIJNS5_1CILi1EEES8_S8_EEENS6_IJNS7_ILi128EEENS7_ILi96EEENS7_ILi64EEEEEELi256ENS_10bfloat16_tEfNS_4arch4Sm90ELb0ELb0ELb0ELb0ELb1ELb0ELb1ELb1ELb0ELb1ELb1ELb0EEENS1_21CollectiveEpilogueFwdINS6_IJSA_NS7_ILi256EEESB_EEES9_SE_SG_Li256ELb0ELb1ELb1ELb0EEENS1_19SingleTileSchedulerILb0ELb1ELb1ELi128EEEEEEEEEvNT_6ParamsE --------------------------
	.section	.nv.info._ZN7cutlass13device_kernelIN5flash11enable_sm90INS1_16FlashAttnFwdSm90INS1_25CollectiveMainloopFwdSm90ILi2EN4cute5tupleIJNS5_1CILi1EEES8_S8_EEENS6_IJNS7_ILi128EEENS7_ILi96EEENS7_ILi64EEEEEELi256ENS_10bfloat16_tEfNS_4arch4Sm90ELb0ELb0ELb0ELb0ELb1ELb0ELb1ELb1ELb0ELb1ELb1ELb0EEENS1_21CollectiveEpilogueFwdINS6_IJSA_NS7_ILi256EEESB_EEES9_SE_SG_Li256ELb0ELb1ELb1ELb0EEENS1_19SingleTileSchedulerILb0ELb1ELb1ELi128EEEEEEEEEvNT_6ParamsE,"",@"SHT_CUDA_INFO"
	.sectionflags	@""
	.align	4


	//----- nvinfo : EIATTR_CUDA_API_VERSION
	.align		4
        /*0000*/ 	.byte	0x04, 0x37
        /*0002*/ 	.short	(.L_132 - .L_131)
.L_131:
        /*0004*/ 	.word	0x00000082


	//----- nvinfo : EIATTR_KPARAM_INFO
	.align		4
.L_132:
        /*0008*/ 	.byte	0x04, 0x17
        /*000a*/ 	.short	(.L_134 - .L_133)
.L_133:
        /*000c*/ 	.word	0x00000000
        /*0010*/ 	.short	0x0000
        /*0012*/ 	.short	0x0000
        /*0014*/ 	.byte	0x00, 0xf0, 0x01, 0x2c


	//----- nvinfo : EIATTR_SPARSE_MMA_MASK
	.align		4
.L_134:
        /*0018*/ 	.byte	0x03, 0x50
        /*001a*/ 	.short	0x0000


	//----- nvinfo : EIATTR_MAXREG_COUNT
	.align		4
        /*001c*/ 	.byte	0x03, 0x1b
        /*001e*/ 	.short	0x00a8


	//----- nvinfo : EIATTR_MERCURY_ISA_VERSION
	.align		4
        /*0020*/ 	.byte	0x03, 0x5f
        /*0022*/ 	.short	0x0101


	//----- nvinfo : EIATTR_VRC_CTA_INIT_COUNT
	.align		4
        /*0024*/ 	.byte	0x02, 0x4a
	.zero		1
	.zero		1


	//----- nvinfo : EIATTR_EXIT_INSTR_OFFSETS
	.align		4
        /*0028*/ 	.byte	0x04, 0x1c
        /*002a*/ 	.short	(.L_136 - .L_135)


	//   ....[0]....
.L_135:
        /*002c*/ 	.word	0x00000010


	//----- nvinfo : EIATTR_MAX_THREADS
	.align		4
.L_136:
        /*0030*/ 	.byte	0x04, 0x05
        /*0032*/ 	.short	(.L_138 - .L_137)
.L_137:
        /*0034*/ 	.word	0x00000180
        /*0038*/ 	.word	0x00000001
        /*003c*/ 	.word	0x00000001


	//----- nvinfo : EIATTR_CBANK_PARAM_SIZE
	.align		4
.L_138:
        /*0040*/ 	.byte	0x03, 0x19
        /*0042*/ 	.short	0x0b00


	//----- nvinfo : EIATTR_PARAM_CBANK
	.align		4
        /*0044*/ 	.byte	0x04, 0x0a
        /*0046*/ 	.short	(.L_140 - .L_139)
	.align		4
.L_139:
        /*0048*/ 	.word	index@(.nv.constant0._ZN7cutlass13device_kernelIN5flash11enable_sm90INS1_16FlashAttnFwdSm90INS1_25CollectiveMainloopFwdSm90ILi2EN4cute5tupleIJNS5_1CILi1EEES8_S8_EEENS6_IJNS7_ILi128EEENS7_ILi96EEENS7_ILi64EEEEEELi256ENS_10bfloat16_tEfNS_4arch4Sm90ELb0ELb0ELb0ELb0ELb1ELb0ELb1ELb1ELb0ELb1ELb1ELb0EEENS1_21CollectiveEpilogueFwdINS6_IJSA_NS7_ILi256EEESB_EEES9_SE_SG_Li256ELb0ELb1ELb1ELb0EEENS1_19SingleTileSchedulerILb0ELb1ELb1ELi128EEEEEEEEEvNT_6ParamsE)
        /*004c*/ 	.short	0x0380
        /*004e*/ 	.short	0x0b00


	//----- nvinfo : EIATTR_SW_WAR
	.align		4
.L_140:
        /*0050*/ 	.byte	0x04, 0x36
        /*0052*/ 	.short	(.L_142 - .L_141)
.L_141:
        /*0054*/ 	.word	0x00000008
.L_142:


//--------------------- .nv.info._ZN7cutlass13device_kernelIN5flash11enable_sm90INS1_16FlashAttnFwdSm90INS1_25CollectiveMainloopFwdSm90ILi2EN4cute5tupleIJNS5_1CILi1EEES8_S8_EEENS6_IJNS7_ILi128EEENS7_ILi96EEENS7_ILi64EEEEEELi256ENS_10bfloat16_tEfNS_4arch4Sm90ELb0ELb0ELb0ELb1ELb1ELb0ELb0ELb1ELb0ELb1ELb1ELb0EEENS1_21CollectiveEpilogueFwdINS6_IJSA_NS7_ILi256EEESB_EEES9_SE_SG_Li256ELb1ELb1ELb1ELb0EEENS1_36VarlenDynamicPersistentTileSchedulerILi128ELi96ELi256ELi128ELb1ELb1ELb1ELb0ELb1ELb1EEEEEEEEEvNT_6ParamsE --------------------------
	.section	.nv.info._ZN7cutlass13device_kernelIN5flash11enable_sm90INS1_16FlashAttnFwdSm90INS1_25CollectiveMainloopFwdSm90ILi2EN4cute5tupleIJNS5_1CILi1EEES8_S8_EEENS6_IJNS7_ILi128EEENS7_ILi96EEENS7_ILi64EEEEEELi256ENS_10bfloat16_tEfNS_4arch4Sm90ELb0ELb0ELb0ELb1ELb1ELb0ELb0ELb1ELb0ELb1ELb1ELb0EEENS1_21CollectiveEpilogueFwdINS6_IJSA_NS7_ILi256EEESB_EEES9_SE_SG_Li256ELb1ELb1ELb1ELb0EEENS1_36VarlenDynamicPersistentTileSchedulerILi128ELi96ELi256ELi128ELb1ELb1ELb1ELb0ELb1ELb1EEEEEEEEEvNT_6ParamsE,"",@"SHT_CUDA_INFO"
	.sectionflags	@""
	.align	4


	//----- nvinfo : EIATTR_CUDA_API_VERSION
	.align		4
        /*0000*/ 	.byte	0x04, 0x37
        /*0002*/ 	.short	(.L_144 - .L_143)
.L_143:
        /*0004*/ 	.word	0x00000082


	//----- nvinfo : EIATTR_KPARAM_INFO
	.align		4
.L_144:
        /*0008*/ 	.byte	0x04, 0x17
        /*000a*/ 	.short	(.L_146 - .L_145)
.L_145:
        /*000c*/ 	.word	0x00000000
        /*0010*/ 	.short	0x0000
        /*0012*/ 	.short	0x0000
        /*0014*/ 	.byte	0x00, 0xf0, 0x01, 0x2a


	//----- nvinfo : EIATTR_SPARSE_MMA_MASK
	.align		4
.L_146:
        /*0018*/ 	.byte	0x03, 0x50
        /*001a*/ 	.short	0x0000


	//----- nvinfo : EIATTR_MAXREG_COUNT
	.align		4
        /*001c*/ 	.byte	0x03, 0x1b
        /*001e*/ 	.short	0x00a8


	//----- nvinfo : EIATTR_MERCURY_ISA_VERSION
	.align		4
        /*0020*/ 	.byte	0x03, 0x5f
        /*0022*/ 	.short	0x0101


	//----- nvinfo : EIATTR_VRC_CTA_INIT_COUNT
	.align		4
        /*0024*/ 	.byte	0x02, 0x4a
	.zero		1
	.zero		1


	//----- nvinfo : EIATTR_EXIT_INSTR_OFFSETS
	.align		4
        /*0028*/ 	.byte	0x04, 0x1c
        /*002a*/ 	.short	(.L_148 - .L_147)


	//   ....[0]....
.L_147:
        /*002c*/ 	.word	0x00000010


	//----- nvinfo : EIATTR_MAX_THREADS
	.align		4
.L_148:
        /*0030*/ 	.byte	0x04, 0x05
        /*0032*/ 	.short	(.L_150 - .L_149)
.L_149:
        /*0034*/ 	.word	0x00000180
        /*0038*/ 	.word	0x00000001
        /*003c*/ 	.word	0x00000001


	//----- nvinfo : EIATTR_CBANK_PARAM_SIZE
	.align		4
.L_150:
        /*0040*/ 	.byte	0x03, 0x19
        /*0042*/ 	.short	0x0a80


	//----- nvinfo : EIATTR_PARAM_CBANK
	.align		4
        /*0044*/ 	.byte	0x04, 0x0a
        /*0046*/ 	.short	(.L_152 - .L_151)
	.align		4
.L_151:
        /*0048*/ 	.word	index@(.nv.constant0._ZN7cutlass13device_kernelIN5flash11enable_sm90INS1_16FlashAttnFwdSm90INS1_25CollectiveMainloopFwdSm90ILi2EN4cute5tupleIJNS5_1CILi1EEES8_S8_EEENS6_IJNS7_ILi128EEENS7_ILi96EEENS7_ILi64EEEEEELi256ENS_10bfloat16_tEfNS_4arch4Sm90ELb0ELb0ELb0ELb1ELb1ELb0ELb0ELb1ELb0ELb1ELb1ELb0EEENS1_21CollectiveEpilogueFwdINS6_IJSA_NS7_ILi256EEESB_EEES9_SE_SG_Li256ELb1ELb1ELb1ELb0EEENS1_36VarlenDynamicPersistentTileSchedulerILi128ELi96ELi256ELi128ELb1ELb1ELb1ELb0ELb1ELb1EEEEEEEEEvNT_6ParamsE)
        /*004c*/ 	.short	0x0380
        /*004e*/ 	.short	0x0a80


	//----- nvinfo : EIATTR_SW_WAR
	.align		4
.L_152:
        /*0050*/ 	.byte	0x04, 0x36
        /*0052*/ 	.short	(.L_154 - .L_153)
.L_153:
        /*0054*/ 	.word	0x00000008
.L_154:


//--------------------- .nv.info._ZN7cutlass13device_kernelIN5flash11enable_sm90INS1_16FlashAttnFwdSm90INS1_25CollectiveMainloopFwdSm90ILi2EN4cute5tupleIJNS5_1CILi1EEES8_S8_EEENS6_IJNS7_ILi128EEENS7_ILi96EEENS7_ILi64EEEEEELi256ENS_10bfloat16_tEfNS_4arch4Sm90ELb0ELb0ELb0ELb1ELb1ELb1ELb0ELb1ELb0ELb1ELb1ELb0EEENS1_21CollectiveEpilogueFwdINS6_IJSA_NS7_ILi256EEESB_EEES9_SE_SG_Li256ELb1ELb1ELb1ELb0EEENS1_36VarlenDynamicPersistentTileSchedulerILi128ELi96ELi256ELi128ELb1ELb1ELb1ELb0ELb1ELb1EEEEEEEEEvNT_6ParamsE --------------------------
	.section	.nv.info._ZN7cutlass13device_kernelIN5flash11enable_sm90INS1_16FlashAttnFwdSm90INS1_25CollectiveMainloopFwdSm90ILi2EN4cute5tupleIJNS5_1CILi1EEES8_S8_EEENS6_IJNS7_ILi128EEENS7_ILi96EEENS7_ILi64EEEEEELi256ENS_10bfloat16_tEfNS_4arch4Sm90ELb0ELb0ELb0ELb1ELb1ELb1ELb0ELb1ELb0ELb1ELb1ELb0EEENS1_21CollectiveEpilogueFwdINS6_IJSA_NS7_ILi256EEESB_EEES9_SE_SG_Li256ELb1ELb1ELb1ELb0EEENS1_36VarlenDynamicPersistentTileSchedulerILi128ELi96ELi256ELi128ELb1ELb1ELb1ELb0ELb1ELb1EEEEEEEEEvNT_6ParamsE,"",@"SHT_CUDA_INFO"
	.sectionflags	@""
	.align	4


	//----- nvinfo : EIATTR_CUDA_API_VERSION
	.align		4
        /*0000*/ 	.byte	0x04, 0x37
        /*0002*/ 	.short	(.L_156 - .L_155)
.L_155:
        /*0004*/ 	.word	0x00000082


	//----- nvinfo : EIATTR_KPARAM_INFO
	.align		4
.L_156:
        /*0008*/ 	.byte	0x04, 0x17
        /*000a*/ 	.short	(.L_158 - .L_157)
.L_157:
        /*000c*/ 	.word	0x00000000
        /*0010*/ 	.short	0x0000
        /*0012*/ 	.short	0x0000
        /*0014*/ 	.byte	0x00, 0xf0, 0x01, 0x2a


	//----- nvinfo : EIATTR_SPARSE_MMA_MASK
	.align		4
.L_158:
        /*0018*/ 	.byte	0x03, 0x50
        /*001a*/ 	.short	0x0000


	//----- nvinfo : EIATTR_MAXREG_COUNT
	.align		4
        /*001c*/ 	.byte	0x03, 0x1b
        /*001e*/ 	.short	0x00a8


	//----- nvinfo : EIATTR_MERCURY_ISA_VERSION
	.align		4
        /*0020*/ 	.byte	0x03, 0x5f
        /*0022*/ 	.short	0x0101


	//----- nvinfo : EIATTR_VRC_CTA_INIT_COUNT
	.align		4
        /*0024*/ 	.byte	0x02, 0x4a
	.zero		1
	.zero		1


	//----- nvinfo : EIATTR_EXIT_INSTR_OFFSETS
	.align		4
        /*0028*/ 	.byte	0x04, 0x1c
        /*002a*/ 	.short	(.L_160 - .L_159)


	//   ....[0]....
.L_159:
        /*002c*/ 	.word	0x00000010


	//----- nvinfo : EIATTR_MAX_THREADS
	.align		4
.L_160:
        /*0030*/ 	.byte	0x04, 0x05
        /*0032*/ 	.short	(.L_162 - .L_161)
.L_161:
        /*0034*/ 	.word	0x00000180
        /*0038*/ 	.word	0x00000001
        /*003c*/ 	.word	0x00000001


	//----- nvinfo : EIATTR_CBANK_PARAM_SIZE
	.align		4
.L_162:
        /*0040*/ 	.byte	0x03, 0x19
        /*0042*/ 	.short	0x0a80


	//----- nvinfo : EIATTR_PARAM_CBANK
	.align		4
        /*0044*/ 	.byte	0x04, 0x0a
        /*0046*/ 	.short	(.L_164 - .L_163)
	.align		4
.L_163:
        /*0048*/ 	.word	index@(.nv.constant0._ZN7cutlass13device_kernelIN5flash11enable_sm90INS1_16FlashAttnFwdSm90INS1_25CollectiveMainloopFwdSm90ILi2EN4cute5tupleIJNS5_1CILi1EEES8_S8_EEENS6_IJNS7_ILi128EEENS7_ILi96EEENS7_ILi64EEEEEELi256ENS_10bfloat16_tEfNS_4arch4Sm90ELb0ELb0ELb0ELb1ELb1ELb1ELb0ELb1ELb0ELb1ELb1ELb0EEENS1_21CollectiveEpilogueFwdINS6_IJSA_NS7_ILi256EEESB_EEES9_SE_SG_Li256ELb1ELb1ELb1ELb0EEENS1_36VarlenDynamicPersistentTileSchedulerILi128ELi96ELi256ELi128ELb1ELb1ELb1ELb0ELb1ELb1EEEEEEEEEvNT_6ParamsE)
        /*004c*/ 	.short	0x0380
        /*004e*/ 	.short	0x0a80


	//----- nvinfo : EIATTR_SW_WAR
	.align		4
.L_164:
        /*0050*/ 	.byte	0x04, 0x36
        /*0052*/ 	.short	(.L_166 - .L_165)
.L_165:
        /*0054*/ 	.word	0x00000008
.L_166:


//--------------------- .nv.info._ZN7cutlass13device_kernelIN5flash11enable_sm90INS1_16FlashAttnFwdSm90INS1_25CollectiveMainloopFwdSm90ILi2EN4cute5tupleIJNS5_1CILi1EEES8_S8_EEENS6_IJNS7_ILi128EEENS7_ILi96EEENS7_ILi64EEEEEELi256ENS_10bfloat16_tEfNS_4arch4Sm90ELb0ELb0ELb0ELb1ELb1ELb0ELb1ELb1ELb0ELb1ELb1ELb0EEENS1_21CollectiveEpilogueFwdINS6_IJSA_NS7_ILi256EEESB_EEES9_SE_SG_Li256ELb1ELb1ELb1ELb0EEENS1_36VarlenDynamicPersistentTileSchedulerILi128ELi96ELi256ELi128ELb1ELb1ELb1ELb0ELb1ELb1EEEEEEEEEvNT_6ParamsE --------------------------
	.section	.nv.info._ZN7cutlass13device_kernelIN5flash11enable_sm90INS1_16FlashAttnFwdSm90INS1_25CollectiveMainloopFwdSm90ILi2EN4cute5tupleIJNS5_1CILi1EEES8_S8_EEENS6_IJNS7_ILi128EEENS7_ILi96EEENS7_ILi64EEEEEELi256ENS_10bfloat16_tEfNS_4arch4Sm90ELb0ELb0ELb0ELb1ELb1ELb0ELb1ELb1ELb0ELb1ELb1ELb0EEENS1_21CollectiveEpilogueFwdINS6_IJSA_NS7_ILi256EEESB_EEES9_SE_SG_Li256ELb1ELb1ELb1ELb0EEENS1_36VarlenDynamicPersistentTileSchedulerILi128ELi96ELi256ELi128ELb1ELb1ELb1ELb0ELb1ELb1EEEEEEEEEvNT_6ParamsE,"",@"SHT_CUDA_INFO"
	.sectionflags	@""
	.align	4


	//----- nvinfo : EIATTR_CUDA_API_VERSION
	.align		4
        /*0000*/ 	.byte	0x04, 0x37
        /*0002*/ 	.short	(.L_168 - .L_167)
.L_167:
        /*0004*/ 	.word	0x00000082


	//----- nvinfo : EIATTR_KPARAM_INFO
	.align		4
.L_168:
        /*0008*/ 	.byte	0x04, 0x17
        /*000a*/ 	.short	(.L_170 - .L_169)
.L_169:
        /*000c*/ 	.word	0x00000000
        /*0010*/ 	.short	0x0000
        /*0012*/ 	.short	0x0000
        /*0014*/ 	.byte	0x00, 0xf0, 0x01, 0x2e


	//----- nvinfo : EIATTR_SPARSE_MMA_MASK
	.align		4
.L_170:
        /*0018*/ 	.byte	0x03, 0x50
        /*001a*/ 	.short	0x0000


	//----- nvinfo : EIATTR_MAXREG_COUNT
	.align		4
        /*001c*/ 	.byte	0x03, 0x1b
        /*001e*/ 	.short	0x00a8


	//----- nvinfo : EIATTR_MERCURY_ISA_VERSION
	.align		4
        /*0020*/ 	.byte	0x03, 0x5f
        /*0022*/ 	.short	0x0101


	//----- nvinfo : EIATTR_VRC_CTA_INIT_COUNT
	.align		4
        /*0024*/ 	.byte	0x02, 0x4a
	.zero		1
	.zero		1


	//----- nvinfo : EIATTR_EXIT_INSTR_OFFSETS
	.align		4
        /*0028*/ 	.byte	0x04, 0x1c
        /*002a*/ 	.short	(.L_172 - .L_171)


	//   ....[0]....
.L_171:
        /*002c*/ 	.word	0x00000010


	//----- nvinfo : EIATTR_MAX_THREADS
	.align		4
.L_172:
        /*0030*/ 	.byte	0x04, 0x05
        /*0032*/ 	.short	(.L_174 - .L_173)
.L_173:
        /*0034*/ 	.word	0x00000180
        /*0038*/ 	.word	0x00000001
        /*003c*/ 	.word	0x00000001


	//----- nvinfo : EIATTR_CBANK_PARAM_SIZE
	.align		4
.L_174:
        /*0040*/ 	.byte	0x03, 0x19
        /*0042*/ 	.short	0x0b80


	//----- nvinfo : EIATTR_PARAM_CBANK
	.align		4
        /*0044*/ 	.byte	0x04, 0x0a
        /*0046*/ 	.short	(.L_176 - .L_175)
	.align		4
.L_175:
        /*0048*/ 	.word	index@(.nv.constant0._ZN7cutlass13device_kernelIN5flash11enable_sm90INS1_16FlashAttnFwdSm90INS1_25CollectiveMainloopFwdSm90ILi2EN4cute5tupleIJNS5_1CILi1EEES8_S8_EEENS6_IJNS7_ILi128EEENS7_ILi96EEENS7_ILi64EEEEEELi256ENS_10bfloat16_tEfNS_4arch4Sm90ELb0ELb0ELb0ELb1ELb1ELb0ELb1ELb1ELb0ELb1ELb1ELb0EEENS1_21CollectiveEpilogueFwdINS6_IJSA_NS7_ILi256EEESB_EEES9_SE_SG_Li256ELb1ELb1ELb1ELb0EEENS1_36VarlenDynamicPersistentTileSchedulerILi128ELi96ELi256ELi128ELb1ELb1ELb1ELb0ELb1ELb1EEEEEEEEEvNT_6ParamsE)
        /*004c*/ 	.short	0x0380
        /*004e*/ 	.short	0x0b80


	//----- nvinfo : EIATTR_SW_WAR
	.align		4
.L_176:
        /*0050*/ 	.byte	0x04, 0x36
        /*0052*/ 	.short	(.L_178 - .L_177)
.L_177:
        /*0054*/ 	.word	0x00000008
.L_178:


//--------------------- .nv.info._ZN7cutlass13device_kernelIN5flash11enable_sm90INS1_16FlashAttnFwdSm90INS1_25CollectiveMainloopFwdSm90ILi2EN4cute5tupleIJNS5_1CILi1EEES8_S8_EEENS6_IJNS7_ILi128EEENS7_ILi96EEENS7_ILi64EEEEEELi256ENS_10bfloat16_tEfNS_4arch4Sm90ELb0ELb0ELb0ELb1ELb1ELb1ELb1ELb1ELb0ELb1ELb1ELb0EEENS1_21CollectiveEpilogueFwdINS6_IJSA_NS7_ILi256EEESB_EEES9_SE_SG_Li256ELb1ELb1ELb1ELb0EEENS1_36VarlenDynamicPersistentTileSchedulerILi128ELi96ELi256ELi128ELb1ELb1ELb1ELb0ELb1ELb1EEEEEEEEEvNT_6ParamsE --------------------------
	.section	.nv.info._ZN7cutlass13device_kernelIN5flash11enable_sm90INS1_16FlashAttnFwdSm90INS1_25CollectiveMainloopFwdSm90ILi2EN4cute5tupleIJNS5_1CILi1EEES8_S8_EEENS6_IJNS7_ILi128EEENS7_ILi96EEENS7_ILi64EEEEEELi256ENS_10bfloat16_tEfNS_4arch4Sm90ELb0ELb0ELb0ELb1ELb1ELb1ELb1ELb1ELb0ELb1ELb1ELb0EEENS1_21CollectiveEpilogueFwdINS6_IJSA_NS7_ILi256EEESB_EEES9_SE_SG_Li256ELb1ELb1ELb1ELb0EEENS1_36VarlenDynamicPersistentTileSchedulerILi128ELi96ELi256ELi128ELb1ELb1ELb1ELb0ELb1ELb1EEEEEEEEEvNT_6ParamsE,"",@"SHT_CUDA_INFO"
	.sectionflags	@""
	.align	4


	//----- nvinfo : EIATTR_CUDA_API_VERSION
	.align		4
        /*0000*/ 	.byte	0x04, 0x37
        /*0002*/ 	.short	(.L_180 - .L_179)
.L_179:
        /*0004*/ 	.word	0x00000082


	//----- nvinfo : EIATTR_KPARAM_INFO
	.align		4
.L_180:
        /*0008*/ 	.byte	0x04, 0x17
        /*000a*/ 	.short	(.L_182 - .L_181)
.L_181:
        /*000c*/ 	.word	0x00000000
        /*0010*/ 	.short	0x0000
        /*0012*/ 	.short	0x0000
        /*0014*/ 	.byte	0x00, 0xf0, 0x01, 0x2e


	//----- nvinfo : EIATTR_SPARSE_MMA_MASK
	.align		4
.L_182:
        /*0018*/ 	.byte	0x03, 0x50
        /*001a*/ 	.short	0x0000


	//----- nvinfo : EIATTR_MAXREG_COUNT
	.align		4
        /*001c*/ 	.byte	0x03, 0x1b
        /*001e*/ 	.short	0x00a8


	//----- nvinfo : EIATTR_MERCURY_ISA_VERSION
	.align		4
        /*0020*/ 	.byte	0x03, 0x5f
        /*0022*/ 	.short	0x0101


	//----- nvinfo : EIATTR_VRC_CTA_INIT_COUNT
	.align		4
        /*0024*/ 	.byte	0x02, 0x4a
	.zero		1
	.zero		1


	//----- nvinfo : EIATTR_EXIT_INSTR_OFFSETS
	.align		4
        /*0028*/ 	.byte	0x04, 0x1c
        /*002a*/ 	.short	(.L_184 - .L_183)


	//   ....[0]....
.L_183:
        /*002c*/ 	.word	0x00000010


	//----- nvinfo : EIATTR_MAX_THREADS
	.align		4
.L_184:
        /*0030*/ 	.byte	0x04, 0x05
        /*0032*/ 	.short	(.L_186 - .L_185)
.L_185:
        /*0034*/ 	.word	0x00000180
        /*0038*/ 	.word	0x00000001
        /*003c*/ 	.word	0x00000001


	//----- nvinfo : EIATTR_CBANK_PARAM_SIZE
	.align		4
.L_186:
        /*0040*/ 	.byte	0x03, 0x19
        /*0042*/ 	.short	0x0b80


	//----- nvinfo : EIATTR_PARAM_CBANK
	.align		4
        /*0044*/ 	.byte	0x04, 0x0a
        /*0046*/ 	.short	(.L_188 - .L_187)
	.align		4
.L_187:
        /*0048*/ 	.word	index@(.nv.constant0._ZN7cutlass13device_kernelIN5flash11enable_sm90INS1_16FlashAttnFwdSm90INS1_25CollectiveMainloopFwdSm90ILi2EN4cute5tupleIJNS5_1CILi1EEES8_S8_EEENS6_IJNS7_ILi128EEENS7_ILi96EEENS7_ILi64EEEEEELi256ENS_10bfloat16_tEfNS_4arch4Sm90ELb0ELb0ELb0ELb1ELb1ELb1ELb1ELb1ELb0ELb1ELb1ELb0EEENS1_21CollectiveEpilogueFwdINS6_IJSA_NS7_ILi256EEESB_EEES9_SE_SG_Li256ELb1ELb1ELb1ELb0EEENS1_36VarlenDynamicPersistentTileSchedulerILi128ELi96ELi256ELi128ELb1ELb1ELb1ELb0ELb1ELb1EEEEEEEEEvNT_6ParamsE)
        /*004c*/ 	.short	0x0380
        /*004e*/ 	.short	0x0b80


	//----- nvinfo : EIATTR_SW_WAR
	.align		4
.L_188:
        /*0050*/ 	.byte	0x04, 0x36
        /*0052*/ 	.short	(.L_190 - .L_189)
.L_189:
        /*0054*/ 	.word	0x00000008
.L_190:


//--------------------- .nv.info._ZN7cutlass13device_kernelIN5flash11enable_sm90INS1_16FlashAttnFwdSm90INS1_25CollectiveMainloopFwdSm90ILi2EN4cute5tupleIJNS5_1CILi1EEES8_S8_EEENS6_IJNS7_ILi128EEENS7_ILi96EEENS7_ILi64EEEEEELi256ENS_10bfloat16_tEfNS_4arch4Sm90ELb0ELb1ELb0ELb0ELb1ELb0ELb0ELb1ELb0ELb1ELb1ELb0EEENS1_21CollectiveEpilogueFwdINS6_IJSA_NS7_ILi256EEESB_EEES9_SE_SG_Li256ELb0ELb1ELb1ELb0EEENS1_19SingleTileSchedulerILb0ELb1ELb1ELi128EEEEEEEEEvNT_6ParamsE --------------------------
	.section	.nv.info._ZN7cutlass13device_kernelIN5flash11enable_sm90INS1_16FlashAttnFwdSm90INS1_25CollectiveMainloopFwdSm90ILi2EN4cute5tupleIJNS5_1CILi1EEES8_S8_EEENS6_IJNS7_ILi128EEENS7_ILi96EEENS7_ILi64EEEEEELi256ENS_10bfloat16_tEfNS_4arch4Sm90ELb0ELb1ELb0ELb0ELb1ELb0ELb0ELb1ELb0ELb1ELb1ELb0EEENS1_21CollectiveEpilogueFwdINS6_IJSA_NS7_ILi256EEESB_EEES9_SE_SG_Li256ELb0ELb1ELb1ELb0EEENS1_19SingleTileSchedulerILb0ELb1ELb1ELi128EEEEEEEEEvNT_6ParamsE,"",@"SHT_CUDA_INFO"
	.sectionflags	@""
	.align	4


	//----- nvinfo : EIATTR_CUDA_API_VERSION
	.align		4
        /*0000*/ 	.byte	0x04, 0x37
        /*0002*/ 	.short	(.L_192 - .L_191)
.L_191:
        /*0004*/ 	.word	0x00000082


	//----- nvinfo : EIATTR_KPARAM_INFO
	.align		4
.L_192:
        /*0008*/ 	.byte	0x04, 0x17
        /*000a*/ 	.short	(.L_194 - .L_193)
.L_193:
        /*000c*/ 	.word	0x00000000
        /*0010*/ 	.short	0x0000
        /*0012*/ 	.short	0x0000
        /*0014*/ 	.byte	0x00, 0xf0, 0x01, 0x28


	//----- nvinfo : EIATTR_SPARSE_MMA_MASK
	.align		4
.L_194:
        /*0018*/ 	.byte	0x03, 0x50
        /*001a*/ 	.short	0x0000


	//----- nvinfo : EIATTR_MAXREG_COUNT
	.align		4
        /*001c*/ 	.byte	0x03, 0x1b
        /*001e*/ 	.short	0x00a8


	//----- nvinfo : EIATTR_MERCURY_ISA_VERSION
	.align		4
        /*0020*/ 	.byte	0x03, 0x5f
        /*0022*/ 	.short	0x0101


	//----- nvinfo : EIATTR_VRC_CTA_INIT_COUNT
	.align		4
        /*0024*/ 	.byte	0x02, 0x4a
	.zero		1
	.zero		1


	//----- nvinfo : EIATTR_EXIT_INSTR_OFFSETS
	.align		4
        /*0028*/ 	.byte	0x04, 0x1c
        /*002a*/ 	.short	(.L_196 - .L_195)


	//   ....[0]....
.L_195:
        /*002c*/ 	.word	0x00000010


	//----- nvinfo : EIATTR_MAX_THREADS
	.align		4
.L_196:
        /*0030*/ 	.byte	0x04, 0x05
        /*0032*/ 	.short	(.L_198 - .L_197)
.L_197:
        /*0034*/ 	.word	0x00000180
        /*0038*/ 	.word	0x00000001
        /*003c*/ 	.word	0x00000001


	//----- nvinfo : EIATTR_CBANK_PARAM_SIZE
	.align		4
.L_198:
        /*0040*/ 	.byte	0x03, 0x19
        /*0042*/ 	.short	0x0a00


	//----- nvinfo : EIATTR_PARAM_CBANK
	.align		4
        /*0044*/ 	.byte	0x04, 0x0a
        /*0046*/ 	.short	(.L_200 - .L_199)
	.align		4
.L_199:
        /*0048*/ 	.word	index@(.nv.constant0._ZN7cutlass13device_kernelIN5flash11enable_sm90INS1_16FlashAttnFwdSm90INS1_25CollectiveMainloopFwdSm90ILi2EN4cute5tupleIJNS5_1CILi1EEES8_S8_EEENS6_IJNS7_ILi128EEENS7_ILi96EEENS7_ILi64EEEEEELi256ENS_10bfloat16_tEfNS_4arch4Sm90ELb0ELb1ELb0ELb0ELb1ELb0ELb0ELb1ELb0ELb1ELb1ELb0EEENS1_21CollectiveEpilogueFwdINS6_IJSA_NS7_ILi256EEESB_EEES9_SE_SG_Li256ELb0ELb1ELb1ELb0EEENS1_19SingleTileSchedulerILb0ELb1ELb1ELi128EEEEEEEEEvNT_6ParamsE)
        /*004c*/ 	.short	0x0380
        /*004e*/ 	.short	0x0a00


	//----- nvinfo : EIATTR_SW_WAR
	.align		4
.L_200:
        /*0050*/ 	.byte	0x04, 0x36
        /*0052*/ 	.short	(.L_202 - .L_201)
.L_201:
        /*0054*/ 	.word	0x00000008
.L_202:


//--------------------- .nv.info._ZN7cutlass13device_kernelIN5flash11enable_sm90INS1_16FlashAttnFwdSm90INS1_25CollectiveMainloopFwdSm90ILi2EN4cute5tupleIJNS5_1CILi1EEES8_S8_EEENS6_IJNS7_ILi128EEENS7_ILi96EEENS7_ILi64EEEEEELi256ENS_10bfloat16_tEfNS_4arch4Sm90ELb0ELb1ELb0ELb0ELb1ELb0ELb1ELb1ELb0ELb1ELb1ELb0EEENS1_21CollectiveEpilogueFwdINS6_IJSA_NS7_ILi256EEESB_EEES9_SE_SG_Li256ELb0ELb1ELb1ELb0EEENS1_19SingleTileSchedulerILb0ELb1ELb1ELi128EEEEEEEEEvNT_6ParamsE --------------------------
	.section	.nv.info._ZN7cutlass13device_kernelIN5flash11enable_sm90INS1_16FlashAttnFwdSm90INS1_25CollectiveMainloopFwdSm90ILi2EN4cute5tupleIJNS5_1CILi1EEES8_S8_EEENS6_IJNS7_ILi128EEENS7_ILi96EEENS7_ILi64EEEEEELi256ENS_10bfloat16_tEfNS_4arch4Sm90ELb0ELb1ELb0ELb0ELb1ELb0ELb1ELb1ELb0ELb1ELb1ELb0EEENS1_21CollectiveEpilogueFwdINS6_IJSA_NS7_ILi256EEESB_EEES9_SE_SG_Li256ELb0ELb1ELb1ELb0EEENS1_19SingleTileSchedulerILb0ELb1ELb1ELi128EEEEEEEEEvNT_6ParamsE,"",@"SHT_CUDA_INFO"
	.sectionflags	@""
	.align	4


	//----- nvinfo : EIATTR_CUDA_API_VERSION
	.align		4
        /*0000*/ 	.byte	0x04, 0x37
        /*0002*/ 	.short	(.L_204 - .L_203)
.L_203:
        /*0004*/ 	.word	0x00000082


	//----- nvinfo : EIATTR_KPARAM_INFO
	.align		4
.L_204:
        /*0008*/ 	.byte	0x04, 0x17
        /*000a*/ 	.short	(.L_206 - .L_205)
.L_205:
        /*000c*/ 	.word	0x00000000
        /*0010*/ 	.short	0x0000
        /*0012*/ 	.short	0x0000
        /*0014*/ 	.byte	0x00, 0xf0, 0x01, 0x2c


	//----- nvinfo : EIATTR_SPARSE_MMA_MASK
	.align		4
.L_206:
        /*0018*/ 	.byte	0x03, 0x50
        /*001a*/ 	.short	0x0000


	//----- nvinfo : EIATTR_MAXREG_COUNT
	.align		4
        /*001c*/ 	.byte	0x03, 0x1b
        /*001e*/ 	.short	0x00a8


	//----- nvinfo : EIATTR_MERCURY_ISA_VERSION
	.align		4
        /*0020*/ 	.byte	0x03, 0x5f
        /*0022*/ 	.short	0x0101


	//----- nvinfo : EIATTR_VRC_CTA_INIT_COUNT
	.align		4
        /*0024*/ 	.byte	0x02, 0x4a
	.zero		1
	.zero		1


	//----- nvinfo : EIATTR_EXIT_INSTR_OFFSETS
	.align		4
        /*0028*/ 	.byte	0x04, 0x1c
        /*002a*/ 	.short	(.L_208 - .L_207)


	//   ....[0]....
.L_207:
        /*002c*/ 	.word	0x00000010


	//----- nvinfo : EIATTR_MAX_THREADS
	.align		4
.L_208:
        /*0030*/ 	.byte	0x04, 0x05
        /*0032*/ 	.short	(.L_210 - .L_209)
.L_209:
        /*0034*/ 	.word	0x00000180
        /*0038*/ 	.word	0x00000001
        /*003c*/ 	.word	0x00000001


	//----- nvinfo : EIATTR_CBANK_PARAM_SIZE
	.align		4
.L_210:
        /*0040*/ 	.byte	0x03, 0x19
        /*0042*/ 	.short	0x0b00


	//----- nvinfo : EIATTR_PARAM_CBANK
	.align		4
        /*0044*/ 	.byte	0x04, 0x0a
        /*0046*/ 	.short	(.L_212 - .L_211)
	.align		4
.L_211:
        /*0048*/ 	.word	index@(.nv.constant0._ZN7cutlass13device_kernelIN5flash11enable_sm90INS1_16FlashAttnFwdSm90INS1_25CollectiveMainloopFwdSm90ILi2EN4cute5tupleIJNS5_1CILi1EEES8_S8_EEENS6_IJNS7_ILi128EEENS7_ILi96EEENS7_ILi64EEEEEELi256ENS_10bfloat16_tEfNS_4arch4Sm90ELb0ELb1ELb0ELb0ELb1ELb0ELb1ELb1ELb0ELb1ELb1ELb0EEENS1_21CollectiveEpilogueFwdINS6_IJSA_NS7_ILi256EEESB_EEES9_SE_SG_Li256ELb0ELb1ELb1ELb0EEENS1_19SingleTileSchedulerILb0ELb1ELb1ELi128EEEEEEEEEvNT_6ParamsE)
        /*004c*/ 	.short	0x0380
        /*004e*/ 	.short	0x0b00


	//----- nvinfo : EIATTR_SW_WAR
	.align		4
.L_212:
        /*0050*/ 	.byte	0x04, 0x36
        /*0052*/ 	.short	(.L_214 - .L_213)
.L_213:
        /*0054*/ 	.word	0x00000008
.L_214:


//--------------------- .nv.info._ZN7cutlass13device_kernelIN5flash11enable_sm90INS1_16FlashAttnFwdSm90INS1_25CollectiveMainloopFwdSm90ILi2EN4cute5tupleIJNS5_1CILi1EEES8_S8_EEENS6_IJNS7_ILi128EEENS7_ILi96EEENS7_ILi64EEEEEELi256ENS_10bfloat16_tEfNS_4arch4Sm90ELb0ELb1ELb0ELb1ELb1ELb0ELb0ELb1ELb0ELb1ELb1ELb0EEENS1_21CollectiveEpilogueFwdINS6_IJSA_NS7_ILi256EEESB_EEES9_SE_SG_Li256ELb1ELb1ELb1ELb0EEENS1_36VarlenDynamicPersistentTileSchedulerILi128ELi96ELi256ELi128ELb1ELb1ELb1ELb1ELb0ELb1EEEEEEEEEvNT_6ParamsE --------------------------
	.section	.nv.info._ZN7cutlass13device_kernelIN5flash11enable_sm90INS1_16FlashAttnFwdSm90INS1_25CollectiveMainloopFwdSm90ILi2EN4cute5tupleIJNS5_1CILi1EEES8_S8_EEENS6_IJNS7_ILi128EEENS7_ILi96EEENS7_ILi64EEEEEELi256ENS_10bfloat16_tEfNS_4arch4Sm90ELb0ELb1ELb0ELb1ELb1ELb0ELb0ELb1ELb0ELb1ELb1ELb0EEENS1_21CollectiveEpilogueFwdINS6_IJSA_NS7_ILi256EEESB_EEES9_SE_SG_Li256ELb1ELb1ELb1ELb0EEENS1_36VarlenDynamicPersistentTileSchedulerILi128ELi96ELi256ELi128ELb1ELb1ELb1ELb1ELb0ELb1EEEEEEEEEvNT_6ParamsE,"",@"SHT_CUDA_INFO"
	.sectionflags	@""
	.align	4


	//----- nvinfo : EIATTR_CUDA_API_VERSION
	.align		4
        /*0000*/ 	.byte	0x04, 0x37
        /*0002*/ 	.short	(.L_216 - .L_215)
.L_215:
        /*0004*/ 	.word	0x00000082


	//----- nvinfo : EIATTR_KPARAM_INFO
	.align		4
.L_216:
        /*0008*/ 	.byte	0x04, 0x17
        /*000a*/ 	.short	(.L_218 - .L_217)
.L_217:
        /*000c*/ 	.word	0x00000000
        /*0010*/ 	.short	0x0000
        /*0012*/ 	.short	0x0000
        /*0014*/ 	.byte	0x00, 0xf0, 0x01, 0x2a


	//----- nvinfo : EIATTR_SPARSE_MMA_MASK
	.align		4
.L_218:
        /*0018*/ 	.byte	0x03, 0x50
        /*001a*/ 	.short	0x0000


	//----- nvinfo : EIATTR_MAXREG_COUNT
	.align		4
        /*001c*/ 	.byte	0x03, 0x1b
        /*001e*/ 	.short	0x00a8


	//----- nvinfo : EIATTR_MERCURY_ISA_VERSION
	.align		4
        /*0020*/ 	.byte	0x03, 0x5f
        /*0022*/ 	.short	0x0101


	//----- nvinfo : EIATTR_VRC_CTA_INIT_COUNT
	.align		4
        /*0024*/ 	.byte	0x02, 0x4a
	.zero		1
	.zero		1


	//----- nvinfo : EIATTR_EXIT_INSTR_OFFSETS
	.align		4
        /*0028*/ 	.byte	0x04, 0x1c
        /*002a*/ 	.short	(.L_220 - .L_219)


	//   ....[0]....
.L_219:
        /*002c*/ 	.word	0x00000010


	//----- nvinfo : EIATTR_MAX_THREADS
	.align		4
.L_220:
        /*0030*/ 	.byte	0x04, 0x05
        /*0032*/ 	.short	(.L_222 - .L_221)
.L_221:
        /*0034*/ 	.word	0x00000180
        /*0038*/ 	.word	0x00000001
        /*003c*/ 	.word	0x00000001


	//----- nvinfo : EIATTR_CBANK_PARAM_SIZE
	.align		4
.L_222:
        /*0040*/ 	.byte	0x03, 0x19
        /*0042*/ 	.short	0x0a80


	//----- nvinfo : EIATTR_PARAM_CBANK
	.align		4
        /*0044*/ 	.byte	0x04, 0x0a
        /*0046*/ 	.short	(.L_224 - .L_223)
	.align		4
.L_223:
        /*0048*/ 	.word	index@(.nv.constant0._ZN7cutlass13device_kernelIN5flash11enable_sm90INS1_16FlashAttnFwdSm90INS1_25CollectiveMainloopFwdSm90ILi2EN4cute5tupleIJNS5_1CILi1EEES8_S8_EEENS6_IJNS7_ILi128EEENS7_ILi96EEENS7_ILi64EEEEEELi256ENS_10bfloat16_tEfNS_4arch4Sm90ELb0ELb1ELb0ELb1ELb1ELb0ELb0ELb1ELb0ELb1ELb1ELb0EEENS1_21CollectiveEpilogueFwdINS6_IJSA_NS7_ILi256EEESB_EEES9_SE_SG_Li256ELb1ELb1ELb1ELb0EEENS1_36VarlenDynamicPersistentTileSchedulerILi128ELi96ELi256ELi128ELb1ELb1ELb1ELb1ELb0ELb1EEEEEEEEEvNT_6ParamsE)
        /*004c*/ 	.short	0x0380
        /*004e*/ 	.short	0x0a80


	//----- nvinfo : EIATTR_SW_WAR
	.align		4
.L_224:
        /*0050*/ 	.byte	0x04, 0x36
        /*0052*/ 	.short	(.L_226 - .L_225)
.L_225:
        /*0054*/ 	.word	0x00000008
.L_226:


//--------------------- .nv.info._ZN7cutlass13device_kernelIN5flash11enable_sm90INS1_16FlashAttnFwdSm90INS1_25CollectiveMainloopFwdSm90ILi2EN4cute5tupleIJNS5_1CILi1EEES8_S8_EEENS6_IJNS7_ILi128EEENS7_ILi96EEENS7_ILi64EEEEEELi256ENS_10bfloat16_tEfNS_4arch4Sm90ELb0ELb1ELb0ELb1ELb1ELb1ELb0ELb1ELb0ELb1ELb1ELb0EEENS1_21CollectiveEpilogueFwdINS6_IJSA_NS7_ILi256EEESB_EEES9_SE_SG_Li256ELb1ELb1ELb1ELb0EEENS1_36VarlenDynamicPersistentTileSchedulerILi128ELi96ELi256ELi128ELb1ELb1ELb1ELb1ELb0ELb1EEEEEEEEEvNT_6ParamsE --------------------------
	.section	.nv.info._ZN7cutlass13device_kernelIN5flash11enable_sm90INS1_16FlashAttnFwdSm90INS1_25CollectiveMainloopFwdSm90ILi2EN4cute5tupleIJNS5_1CILi1EEES8_S8_EEENS6_IJNS7_ILi128EEENS7_ILi96EEENS7_ILi64EEEEEELi256ENS_10bfloat16_tEfNS_4arch4Sm90ELb0ELb1ELb0ELb1ELb1ELb1ELb0ELb1ELb0ELb1ELb1ELb0EEENS1_21CollectiveEpilogueFwdINS6_IJSA_NS7_ILi256EEESB_EEES9_SE_SG_Li256ELb1ELb1ELb1ELb0EEENS1_36VarlenDynamicPersistentTileSchedulerILi128ELi96ELi256ELi128ELb1ELb1ELb1ELb1ELb0ELb1EEEEEEEEEvNT_6ParamsE,"",@"SHT_CUDA_INFO"
	.sectionflags	@""
	.align	4


	//----- nvinfo : EIATTR_CUDA_API_VERSION
	.align		4
        /*0000*/ 	.byte	0x04, 0x37
        /*0002*/ 	.short	(.L_228 - .L_227)
.L_227:
        /*0004*/ 	.word	0x00000082


	//----- nvinfo : EIATTR_KPARAM_INFO
	.align		4
.L_228:
        /*0008*/ 	.byte	0x04, 0x17
        /*000a*/ 	.short	(.L_230 - .L_229)
.L_229:
        /*000c*/ 	.word	0x00000000
        /*0010*/ 	.short	0x0000
        /*0012*/ 	.short	0x0000
        /*0014*/ 	.byte	0x00, 0xf0, 0x01, 0x2a


	//----- nvinfo : EIATTR_SPARSE_MMA_MASK
	.align		4
.L_230:
        /*0018*/ 	.byte	0x03, 0x50
        /*001a*/ 	.short	0x0000


	//----- nvinfo : EIATTR_MAXREG_COUNT
	.align		4
        /*001c*/ 	.byte	0x03, 0x1b
        /*001e*/ 	.short	0x00a8


	//----- nvinfo : EIATTR_MERCURY_ISA_VERSION
	.align		4
        /*0020*/ 	.byte	0x03, 0x5f
        /*0022*/ 	.short	0x0101


	//----- nvinfo : EIATTR_VRC_CTA_INIT_COUNT
	.align		4
        /*0024*/ 	.byte	0x02, 0x4a
	.zero		1
	.zero		1


	//----- nvinfo : EIATTR_EXIT_INSTR_OFFSETS
	.align		4
        /*0028*/ 	.byte	0x04, 0x1c
        /*002a*/ 	.short	(.L_232 - .L_231)


	//   ....[0]....
.L_231:
        /*002c*/ 	.word	0x00000010


	//----- nvinfo : EIATTR_MAX_THREADS
	.align		4
.L_232:
        /*0030*/ 	.byte	0x04, 0x05
        /*0032*/ 	.short	(.L_234 - .L_233)
.L_233:
        /*0034*/ 	.word	0x00000180
        /*0038*/ 	.word	0x00000001
        /*003c*/ 	.word	0x00000001


	//----- nvinfo : EIATTR_CBANK_PARAM_SIZE
	.align		4
.L_234:
        /*0040*/ 	.byte	0x03, 0x19
        /*0042*/ 	.short	0x0a80


	//----- nvinfo : EIATTR_PARAM_CBANK
	.align		4
        /*0044*/ 	.byte	0x04, 0x0a
        /*0046*/ 	.short	(.L_236 - .L_235)
	.align		4
.L_235:
        /*0048*/ 	.word	index@(.nv.constant0._ZN7cutlass13device_kernelIN5flash11enable_sm90INS1_16FlashAttnFwdSm90INS1_25CollectiveMainloopFwdSm90ILi2EN4cute5tupleIJNS5_1CILi1EEES8_S8_EEENS6_IJNS7_ILi128EEENS7_ILi96EEENS7_ILi64EEEEEELi256ENS_10bfloat16_tEfNS_4arch4Sm90ELb0ELb1ELb0ELb1ELb1ELb1ELb0ELb1ELb0ELb1ELb1ELb0EEENS1_21CollectiveEpilogueFwdINS6_IJSA_NS7_ILi256EEESB_EEES9_SE_SG_Li256ELb1ELb1ELb1ELb0EEENS1_36VarlenDynamicPersistentTileSchedulerILi128ELi96ELi256ELi128ELb1ELb1ELb1ELb1ELb0ELb1EEEEEEEEEvNT_6ParamsE)
        /*004c*/ 	.short	0x0380
        /*004e*/ 	.short	0x0a80


	//----- nvinfo : EIATTR_SW_WAR
	.align		4
.L_236:
        /*0050*/ 	.byte	0x04, 0x36
        /*0052*/ 	.short	(.L_238 - .L_237)
.L_237:
        /*0054*/ 	.word	0x00000008
.L_238:


//--------------------- .nv.info._ZN7cutlass13device_kernelIN5flash11enable_sm90INS1_16FlashAttnFwdSm90INS1_25CollectiveMainloopFwdSm90ILi2EN4cute5tupleIJNS5_1CILi1EEES8_S8_EEENS6_IJNS7_ILi128EEENS7_ILi96EEENS7_ILi64EEEEEELi256ENS_10bfloat16_tEfNS_4arch4Sm90ELb0ELb1ELb0ELb1ELb1ELb0ELb1ELb1ELb0ELb1ELb1ELb0EEENS1_21CollectiveEpilogueFwdINS6_IJSA_NS7_ILi256EEESB_EEES9_SE_SG_Li256ELb1ELb1ELb1ELb0EEENS1_36VarlenDynamicPersistentTileSchedulerILi128ELi96ELi256ELi128ELb1ELb1ELb1ELb1ELb0ELb1EEEEEEEEEvNT_6ParamsE --------------------------
	.section	.nv.info._ZN7cutlass13device_kernelIN5flash11enable_sm90INS1_16FlashAttnFwdSm90INS1_25CollectiveMainloopFwdSm90ILi2EN4cute5tupleIJNS5_1CILi1EEES8_S8_EEENS6_IJNS7_ILi128EEENS7_ILi96EEENS7_ILi64EEEEEELi256ENS_10bfloat16_tEfNS_4arch4Sm90ELb0ELb1ELb0ELb1ELb1ELb0ELb1ELb1ELb0ELb1ELb1ELb0EEENS1_21CollectiveEpilogueFwdINS6_IJSA_NS7_ILi256EEESB_EEES9_SE_SG_Li256ELb1ELb1ELb1ELb0EEENS1_36VarlenDynamicPersistentTileSchedulerILi128ELi96ELi256ELi128ELb1ELb1ELb1ELb1ELb0ELb1EEEEEEEEEvNT_6ParamsE,"",@"SHT_CUDA_INFO"
	.sectionflags	@""
	.align	4


	//----- nvinfo : EIATTR_CUDA_API_VERSION
	.align		4
        /*0000*/ 	.byte	0x04, 0x37
        /*0002*/ 	.short	(.L_240 - .L_239)
.L_239:
        /*0004*/ 	.word	0x00000082


	//----- nvinfo : EIATTR_KPARAM_INFO
	.align		4
.L_240:
        /*0008*/ 	.byte	0x04, 0x17
        /*000a*/ 	.short	(.L_242 - .L_241)
.L_241:
        /*000c*/ 	.word	0x00000000
        /*0010*/ 	.short	0x0000
        /*0012*/ 	.short	0x0000
        /*0014*/ 	.byte	0x00, 0xf0, 0x01, 0x2e


	//----- nvinfo : EIATTR_SPARSE_MMA_MASK
	.align		4
.L_242:
        /*0018*/ 	.byte	0x03, 0x50
        /*001a*/ 	.short	0x0000


	//----- nvinfo : EIATTR_MAXREG_COUNT
	.align		4
        /*001c*/ 	.byte	0x03, 0x1b
        /*001e*/ 	.short	0x00a8


	//----- nvinfo : EIATTR_MERCURY_ISA_VERSION
	.align		4
        /*0020*/ 	.byte	0x03, 0x5f
        /*0022*/ 	.short	0x0101


	//----- nvinfo : EIATTR_VRC_CTA_INIT_COUNT
	.align		4
        /*0024*/ 	.byte	0x02, 0x4a
	.zero		1
	.zero		1


	//----- nvinfo : EIATTR_EXIT_INSTR_OFFSETS
	.align		4
        /*0028*/ 	.byte	0x04, 0x1c
        /*002a*/ 	.short	(.L_244 - .L_243)


	//   ....[0]....
.L_243:
        /*002c*/ 	.word	0x00000010


	//----- nvinfo : EIATTR_MAX_THREADS
	.align		4
.L_244:
        /*0030*/ 	.byte	0x04, 0x05
        /*0032*/ 	.short	(.L_246 - .L_245)
.L_245:
        /*0034*/ 	.word	0x00000180
        /*0038*/ 	.word	0x00000001
        /*003c*/ 	.word	0x00000001


	//----- nvinfo : EIATTR_CBANK_PARAM_SIZE
	.align		4
.L_246:
        /*0040*/ 	.byte	0x03, 0x19
        /*0042*/ 	.short	0x0b80


	//----- nvinfo : EIATTR_PARAM_CBANK
	.align		4
        /*0044*/ 	.byte	0x04, 0x0a
        /*0046*/ 	.short	(.L_248 - .L_247)
	.align		4
.L_247:
        /*0048*/ 	.word	index@(.nv.constant0._ZN7cutlass13device_kernelIN5flash11enable_sm90INS1_16FlashAttnFwdSm90INS1_25CollectiveMainloopFwdSm90ILi2EN4cute5tupleIJNS5_1CILi1EEES8_S8_EEENS6_IJNS7_ILi128EEENS7_ILi96EEENS7_ILi64EEEEEELi256ENS_10bfloat16_tEfNS_4arch4Sm90ELb0ELb1ELb0ELb1ELb1ELb0ELb1ELb1ELb0ELb1ELb1ELb0EEENS1_21CollectiveEpilogueFwdINS6_IJSA_NS7_ILi256EEESB_EEES9_SE_SG_Li256ELb1ELb1ELb1ELb0EEENS1_36VarlenDynamicPersistentTileSchedulerILi128ELi96ELi256ELi128ELb1ELb1ELb1ELb1ELb0ELb1EEEEEEEEEvNT_6ParamsE)
        /*004c*/ 	.short	0x0380
        /*004e*/ 	.short	0x0b80


	//----- nvinfo : EIATTR_SW_WAR
	.align		4
.L_248:
        /*0050*/ 	.byte	0x04, 0x36
        /*0052*/ 	.short	(.L_250 - .L_249)
.L_249:
        /*0054*/ 	.word	0x00000008
.L_250:


//--------------------- .nv.info._ZN7cutlass13device_kernelIN5flash11enable_sm90INS1_16FlashAttnFwdSm90INS1_25CollectiveMainloopFwdSm90ILi2EN4cute5tupleIJNS5_1CILi1EEES8_S8_EEENS6_IJNS7_ILi128EEENS7_ILi96EEENS7_ILi64EEEEEELi256ENS_10bfloat16_tEfNS_4arch4Sm90ELb0ELb1ELb0ELb1ELb1ELb1ELb1ELb1ELb0ELb1ELb1ELb0EEENS1_21CollectiveEpilogueFwdINS6_IJSA_NS7_ILi256EEESB_EEES9_SE_SG_Li256ELb1ELb1ELb1ELb0EEENS1_36VarlenDynamicPersistentTileSchedulerILi128ELi96ELi256ELi128ELb1ELb1ELb1ELb1ELb0ELb1EEEEEEEEEvNT_6ParamsE --------------------------
	.section	.nv.info._ZN7cutlass13device_kernelIN5flash11enable_sm90INS1_16FlashAttnFwdSm90INS1_25CollectiveMainloopFwdSm90ILi2EN4cute5tupleIJNS5_1CILi1EEES8_S8_EEENS6_IJNS7_ILi128EEENS7_ILi96EEENS7_ILi64EEEEEELi256ENS_10bfloat16_tEfNS_4arch4Sm90ELb0ELb1ELb0ELb1ELb1ELb1ELb1ELb1ELb0ELb1ELb1ELb0EEENS1_21CollectiveEpilogueFwdINS6_IJSA_NS7_ILi256EEESB_EEES9_SE_SG_Li256ELb1ELb1ELb1ELb0EEENS1_36VarlenDynamicPersistentTileSchedulerILi128ELi96ELi256ELi128ELb1ELb1ELb1ELb1ELb0ELb1EEEEEEEEEvNT_6ParamsE,"",@"SHT_CUDA_INFO"
	.sectionflags	@""
	.align	4


	//----- nvinfo : EIATTR_CUDA_API_VERSION
	.align		4
        /*0000*/ 	.byte	0x04, 0x37
        /*0002*/ 	.short	(.L_252 - .L_251)
.L_251:
        /*0004*/ 	.word	0x00000082


	//----- nvinfo : EIATTR_KPARAM_INFO
	.align		4
.L_252:
        /*0008*/ 	.byte	0x04, 0x17
        /*000a*/ 	.short	(.L_254 - .L_253)
.L_253:
        /*000c*/ 	.word	0x00000000
        /*0010*/ 	.short	0x0000
        /*0012*/ 	.short	0x0000
        /*0014*/ 	.byte	0x00, 0xf0, 0x01, 0x2e


	//----- nvinfo : EIATTR_SPARSE_MMA_MASK
	.align		4
.L_254:
        /*0018*/ 	.byte	0x03, 0x50
        /*001a*/ 	.short	0x0000


	//----- nvinfo : EIATTR_MAXREG_COUNT
	.align		4
        /*001c*/ 	.byte	0x03, 0x1b
        /*001e*/ 	.short	0x00a8


	//----- nvinfo : EIATTR_MERCURY_ISA_VERSION
	.align		4
        /*0020*/ 	.byte	0x03, 0x5f
        /*0022*/ 	.short	0x0101


	//----- nvinfo : EIATTR_VRC_CTA_INIT_COUNT
	.align		4
        /*0024*/ 	.byte	0x02, 0x4a
	.zero		1
	.zero		1


	//----- nvinfo : EIATTR_EXIT_INSTR_OFFSETS
	.align		4
        /*0028*/ 	.byte	0x04, 0x1c
        /*002a*/ 	.short	(.L_256 - .L_255)


	//   ....[0]....
.L_255:
        /*002c*/ 	.word	0x00000010


	//----- nvinfo : EIATTR_MAX_THREADS
	.align		4
.L_256:
        /*0030*/ 	.byte	0x04, 0x05
        /*0032*/ 	.short	(.L_258 - .L_257)
.L_257:
        /*0034*/ 	.word	0x00000180
        /*0038*/ 	.word	0x00000001
        /*003c*/ 	.word	0x00000001


	//----- nvinfo : EIATTR_CBANK_PARAM_SIZE
	.align		4
.L_258:
        /*0040*/ 	.byte	0x03, 0x19
        /*0042*/ 	.short	0x0b80


	//----- nvinfo : EIATTR_PARAM_CBANK
	.align		4
        /*0044*/ 	.byte	0x04, 0x0a
        /*0046*/ 	.short	(.L_260 - .L_259)
	.align		4
.L_259:
        /*0048*/ 	.word	index@(.nv.constant0._ZN7cutlass13device_kernelIN5flash11enable_sm90INS1_16FlashAttnFwdSm90INS1_25CollectiveMainloopFwdSm90ILi2EN4cute5tupleIJNS5_1CILi1EEES8_S8_EEENS6_IJNS7_ILi128EEENS7_ILi96EEENS7_ILi64EEEEEELi256ENS_10bfloat16_tEfNS_4arch4Sm90ELb0ELb1ELb0ELb1ELb1ELb1ELb1ELb1ELb0ELb1ELb1ELb0EEENS1_21CollectiveEpilogueFwdINS6_IJSA_NS7_ILi256EEESB_EEES9_SE_SG_Li256ELb1ELb1ELb1ELb0EEENS1_36VarlenDynamicPersistentTileSchedulerILi128ELi96ELi256ELi128ELb1ELb1ELb1ELb1ELb0ELb1EEEEEEEEEvNT_6ParamsE)
        /*004c*/ 	.short	0x0380
        /*004e*/ 	.short	0x0b80


	//----- nvinfo : EIATTR_SW_WAR
	.align		4
.L_260:
        /*0050*/ 	.byte	0x04, 0x36
        /*0052*/ 	.short	(.L_262 - .L_261)
.L_261:
        /*0054*/ 	.word	0x00000008
.L_262:


//--------------------- .nv.info._ZN7cutlass13device_kernelIN5flash11enable_sm90INS1_16FlashAttnFwdSm90INS1_25CollectiveMainloopFwdSm90ILi2EN4cute5tupleIJNS5_1CILi1EEES8_S8_EEENS6_IJNS7_ILi128EEENS7_ILi96EEENS7_ILi64EEEEEELi256ENS_10bfloat16_tEfNS_4arch4Sm90ELb1ELb0ELb0ELb0ELb1ELb0ELb0ELb1ELb0ELb1ELb1ELb0EEENS1_21CollectiveEpilogueFwdINS6_IJSA_NS7_ILi256EEESB_EEES9_SE_SG_Li256ELb0ELb1ELb1ELb0EEENS1_19SingleTileSchedulerILb0ELb1ELb1ELi128EEEEEEEEEvNT_6ParamsE --------------------------
	.section	.nv.info._ZN7cutlass13device_kernelIN5flash11enable_sm90INS1_16FlashAttnFwdSm90INS1_25CollectiveMainloopFwdSm90ILi2EN4cute5tupleIJNS5_1CILi1EEES8_S8_EEENS6_IJNS7_ILi128EEENS7_ILi96EEENS7_ILi64EEEEEELi256ENS_10bfloat16_tEfNS_4arch4Sm90ELb1ELb0ELb0ELb0ELb1ELb0ELb0ELb1ELb0ELb1ELb1ELb0EEENS1_21CollectiveEpilogueFwdINS6_IJSA_NS7_ILi256EEESB_EEES9_SE_SG_Li256ELb0ELb1ELb1ELb0EEENS1_19SingleTileSchedulerILb0ELb1ELb1ELi128EEEEEEEEEvNT_6ParamsE,"",@"SHT_CUDA_INFO"
	.sectionflags	@""
	.align	4


	//----- nvinfo : EIATTR_CUDA_API_VERSION
	.align		4
        /*0000*/ 	.byte	0x04, 0x37
        /*0002*/ 	.short	(.L_264 - .L_263)
.L_263:
        /*0004*/ 	.word	0x00000082


	//----- nvinfo : EIATTR_KPARAM_INFO
	.align		4
.L_264:
        /*0008*/ 	.byte	0x04, 0x17
        /*000a*/ 	.short	(.L_266 - .L_265)
.L_265:
        /*000c*/ 	.word	0x00000000
        /*0010*/ 	.short	0x0000
        /*0012*/ 	.short	0x0000
        /*0014*/ 	.byte	0x00, 0xf0, 0x01, 0x28


	//----- nvinfo : EIATTR_SPARSE_MMA_MASK
	.align		4
.L_266:
        /*0018*/ 	.byte	0x03, 0x50
        /*001a*/ 	.short	0x0000


	//----- nvinfo : EIATTR_MAXREG_COUNT
	.align		4
        /*001c*/ 	.byte	0x03, 0x1b
        /*001e*/ 	.short	0x00a8


	//----- nvinfo : EIATTR_MERCURY_ISA_VERSION
	.align		4
        /*0020*/ 	.byte	0x03, 0x5f
        /*0022*/ 	.short	0x0101


	//----- nvinfo : EIATTR_VRC_CTA_INIT_COUNT
	.align		4
        /*0024*/ 	.byte	0x02, 0x4a
	.zero		1
	.zero		1


	//----- nvinfo : EIATTR_EXIT_INSTR_OFFSETS
	.align		4
        /*0028*/ 	.byte	0x04, 0x1c
        /*002a*/ 	.short	(.L_268 - .L_267)


	//   ....[0]....
.L_267:
        /*002c*/ 	.word	0x00000010


	//----- nvinfo : EIATTR_MAX_THREADS
	.align		4
.L_268:
        /*0030*/ 	.byte	0x04, 0x05
        /*0032*/ 	.short	(.L_270 - .L_269)
.L_269:
        /*0034*/ 	.word	0x00000180
        /*0038*/ 	.word	0x00000001
        /*003c*/ 	.word	0x00000001


	//----- nvinfo : EIATTR_CBANK_PARAM_SIZE
	.align		4
.L_270:
        /*0040*/ 	.byte	0x03, 0x19
        /*0042*/ 	.short	0x0a00


	//----- nvinfo : EIATTR_PARAM_CBANK
	.align		4
        /*0044*/ 	.byte	0x04, 0x0a
        /*0046*/ 	.short	(.L_272 - .L_271)
	.align		4
.L_271:
        /*0048*/ 	.word	index@(.nv.constant0._ZN7cutlass13device_kernelIN5flash11enable_sm90INS1_16FlashAttnFwdSm90INS1_25CollectiveMainloopFwdSm90ILi2EN4cute5tupleIJNS5_1CILi1EEES8_S8_EEENS6_IJNS7_ILi128EEENS7_ILi96EEENS7_ILi64EEEEEELi256ENS_10bfloat16_tEfNS_4arch4Sm90ELb1ELb0ELb0ELb0ELb1ELb0ELb0ELb1ELb0ELb1ELb1ELb0EEENS1_21CollectiveEpilogueFwdINS6_IJSA_NS7_ILi256EEESB_EEES9_SE_SG_Li256ELb0ELb1ELb1ELb0EEENS1_19SingleTileSchedulerILb0ELb1ELb1ELi128EEEEEEEEEvNT_6ParamsE)
        /*004c*/ 	.short	0x0380
        /*004e*/ 	.short	0x0a00


	//----- nvinfo : EIATTR_SW_WAR
	.align		4
.L_272:
        /*0050*/ 	.byte	0x04, 0x36
        /*0052*/ 	.short	(.L_274 - .L_273)
.L_273:
        /*0054*/ 	.word	0x00000008
.L_274:


//--------------------- .nv.info._ZN7cutlass13device_kernelIN5flash11enable_sm90INS1_16FlashAttnFwdSm90INS1_25CollectiveMainloopFwdSm90ILi2EN4cute5tupleIJNS5_1CILi1EEES8_S8_EEENS6_IJNS7_ILi128EEENS7_ILi96EEENS7_ILi64EEEEEELi256ENS_10bfloat16_tEfNS_4arch4Sm90ELb1ELb0ELb0ELb0ELb1ELb0ELb1ELb1ELb0ELb1ELb1ELb0EEENS1_21CollectiveEpilogueFwdINS6_IJSA_NS7_ILi256EEESB_EEES9_SE_SG_Li256ELb0ELb1ELb1ELb0EEENS1_19SingleTileSchedulerILb0ELb1ELb1ELi128EEEEEEEEEvNT_6ParamsE --------------------------
	.section	.nv.info._ZN7cutlass13device_kernelIN5flash11enable_sm90INS1_16FlashAttnFwdSm90INS1_25CollectiveMainloopFwdSm90ILi2EN4cute5tupleIJNS5_1CILi1EEES8_S8_EEENS6_IJNS7_ILi128EEENS7_ILi96EEENS7_ILi64EEEEEELi256ENS_10bfloat16_tEfNS_4arch4Sm90ELb1ELb0ELb0ELb0ELb1ELb0ELb1ELb1ELb0ELb1ELb1ELb0EEENS1_21CollectiveEpilogueFwdINS6_IJSA_NS7_ILi256EEESB_EEES9_SE_SG_Li256ELb0ELb1ELb1ELb0EEENS1_19SingleTileSchedulerILb0ELb1ELb1ELi128EEEEEEEEEvNT_6ParamsE,"",@"SHT_CUDA_INFO"
	.sectionflags	@""
	.align	4


	//----- nvinfo : EIATTR_CUDA_API_VERSION
	.align		4
        /*0000*/ 	.byte	0x04, 0x37
        /*0002*/ 	.short	(.L_276 - .L_275)
.L_275:
        /*0004*/ 	.word	0x00000082


	//----- nvinfo : EIATTR_KPARAM_INFO
	.align		4
.L_276:
        /*0008*/ 	.byte	0x04, 0x17
        /*000a*/ 	.short	(.L_278 - .L_277)
.L_277:
        /*000c*/ 	.word	0x00000000
        /*0010*/ 	.short	0x0000
        /*0012*/ 	.short	0x0000
        /*0014*/ 	.byte	0x00, 0xf0, 0x01, 0x2c


	//----- nvinfo : EIATTR_SPARSE_MMA_MASK
	.align		4
.L_278:
        /*0018*/ 	.byte	0x03, 0x50
        /*001a*/ 	.short	0x0000


	//----- nvinfo : EIATTR_MAXREG_COUNT
	.align		4
        /*001c*/ 	.byte	0x03, 0x1b
        /*001e*/ 	.short	0x00a8


	//----- nvinfo : EIATTR_MERCURY_ISA_VERSION
	.align		4
        /*0020*/ 	.byte	0x03, 0x5f
        /*0022*/ 	.short	0x0101


	//----- nvinfo : EIATTR_VRC_CTA_INIT_COUNT
	.align		4
        /*0024*/ 	.byte	0x02, 0x4a
	.zero		1
	.zero		1


	//----- nvinfo : EIATTR_EXIT_INSTR_OFFSETS
	.align		4
        /*0028*/ 	.byte	0x04, 0x1c
        /*002a*/ 	.short	(.L_280 - .L_279)


	//   ....[0]....
.L_279:
        /*002c*/ 	.word	0x00000010


	//----- nvinfo : EIATTR_MAX_THREADS
	.align		4
.L_280:
        /*0030*/ 	.byte	0x04, 0x05
        /*0032*/ 	.short	(.L_282 - .L_281)
.L_281:
        /*0034*/ 	.word	0x00000180
        /*0038*/ 	.word	0x00000001
        /*003c*/ 	.word	0x00000001


	//----- nvinfo : EIATTR_CBANK_PARAM_SIZE
	.align		4
.L_282:
        /*0040*/ 	.byte	0x03, 0x19
        /*0042*/ 	.short	0x0b00


	//----- nvinfo : EIATTR_PARAM_CBANK
	.align		4
        /*0044*/ 	.byte	0x04, 0x0a
        /*0046*/ 	.short	(.L_284 - .L_283)
	.align		4
.L_283:
        /*0048*/ 	.word	index@(.nv.constant0._ZN7cutlass13device_kernelIN5flash11enable_sm90INS1_16FlashAttnFwdSm90INS1_25CollectiveMainloopFwdSm90ILi2EN4cute5tupleIJNS5_1CILi1EEES8_S8_EEENS6_IJNS7_ILi128EEENS7_ILi96EEENS7_ILi64EEEEEELi256ENS_10bfloat16_tEfNS_4arch4Sm90ELb1ELb0ELb0ELb0ELb1ELb0ELb1ELb1ELb0ELb1ELb1ELb0EEENS1_21CollectiveEpilogueFwdINS6_IJSA_NS7_ILi256EEESB_EEES9_SE_SG_Li256ELb0ELb1ELb1ELb0EEENS1_19SingleTileSchedulerILb0ELb1ELb1ELi128EEEEEEEEEvNT_6ParamsE)
        /*004c*/ 	.short	0x0380
        /*004e*/ 	.short	0x0b00


	//----- nvinfo : EIATTR_SW_WAR
	.align		4
.L_284:
        /*0050*/ 	.byte	0x04, 0x36
        /*0052*/ 	.short	(.L_286 - .L_285)
.L_285:
        /*0054*/ 	.word	0x00000008
.L_286:


//--------------------- .nv.info._ZN7cutlass13device_kernelIN5flash11enable_sm90INS1_16FlashAttnFwdSm90INS1_25CollectiveMainloopFwdSm90ILi2EN4cute5tupleIJNS5_1CILi1EEES8_S8_EEENS6_IJNS7_ILi128EEENS7_ILi96EEENS7_ILi64EEEEEELi256ENS_10bfloat16_tEfNS_4arch4Sm90ELb1ELb0ELb0ELb1ELb1ELb0ELb0ELb1ELb0ELb1ELb1ELb0EEENS1_21CollectiveEpilogueFwdINS6_IJSA_NS7_ILi256EEESB_EEES9_SE_SG_Li256ELb1ELb1ELb1ELb0EEENS1_36VarlenDynamicPersistentTileSchedulerILi128ELi96ELi256ELi128ELb1ELb1ELb1ELb1ELb1ELb1EEEEEEEEEvNT_6ParamsE --------------------------
	.section	.nv.info._ZN7cutlass13device_kernelIN5flash11enable_sm90INS1_16FlashAttnFwdSm90INS1_25CollectiveMainloopFwdSm90ILi2EN4cute5tupleIJNS5_1CILi1EEES8_S8_EEENS6_IJNS7_ILi128EEENS7_ILi96EEENS7_ILi64EEEEEELi256ENS_10bfloat16_tEfNS_4arch4Sm90ELb1ELb0ELb0ELb1ELb1ELb0ELb0ELb1ELb0ELb1ELb1ELb0EEENS1_21CollectiveEpilogueFwdINS6_IJSA_NS7_ILi256EEESB_EEES9_SE_SG_Li256ELb1ELb1ELb1ELb0EEENS1_36VarlenDynamicPersistentTileSchedulerILi128ELi96ELi256ELi128ELb1ELb1ELb1ELb1ELb1ELb1EEEEEEEEEvNT_6ParamsE,"",@"SHT_CUDA_INFO"
	.sectionflags	@""
	.align	4


	//----- nvinfo : EIATTR_CUDA_API_VERSION
	.align		4
        /*0000*/ 	.byte	0x04, 0x37
        /*0002*/ 	.short	(.L_288 - .L_287)
.L_287:
        /*0004*/ 	.word	0x00000082


	//----- nvinfo : EIATTR_KPARAM_INFO
	.align		4
.L_288:
        /*0008*/ 	.byte	0x04, 0x17
        /*000a*/ 	.short	(.L_290 - .L_289)
.L_289:
        /*000c*/ 	.word	0x00000000
        /*0010*/ 	.short	0x0000
        /*0012*/ 	.short	0x0000
        /*0014*/ 	.byte	0x00, 0xf0, 0x01, 0x2a


	//----- nvinfo : EIATTR_SPARSE_MMA_MASK
	.align		4
.L_290:
        /*0018*/ 	.byte	0x03, 0x50
        /*001a*/ 	.short	0x0000


	//----- nvinfo : EIATTR_MAXREG_COUNT
	.align		4
        /*001c*/ 	.byte	0x03, 0x1b
        /*001e*/ 	.short	0x00a8


	//----- nvinfo : EIATTR_MERCURY_ISA_VERSION
	.align		4
        /*0020*/ 	.byte	0x03, 0x5f
        /*0022*/ 	.short	0x0101


	//----- nvinfo : EIATTR_VRC_CTA_INIT_COUNT
	.align		4
        /*0024*/ 	.byte	0x02, 0x4a
	.zero		1
	.zero		1


	//----- nvinfo : EIATTR_EXIT_INSTR_OFFSETS
	.align		4
        /*0028*/ 	.byte	0x04, 0x1c
        /*002a*/ 	.short	(.L_292 - .L_291)


	//   ....[0]....
.L_291:
        /*002c*/ 	.word	0x00000010


	//----- nvinfo : EIATTR_MAX_THREADS
	.align		4
.L_292:
        /*0030*/ 	.byte	0x04, 0x05
        /*0032*/ 	.short	(.L_294 - .L_293)
.L_293:
        /*0034*/ 	.word	0x00000180
        /*0038*/ 	.word	0x00000001
        /*003c*/ 	.word	0x00000001


	//----- nvinfo : EIATTR_CBANK_PARAM_SIZE
	.align		4
.L_294:
        /*0040*/ 	.byte	0x03, 0x19
        /*0042*/ 	.short	0x0a80


	//----- nvinfo : EIATTR_PARAM_CBANK
	.align		4
        /*0044*/ 	.byte	0x04, 0x0a
        /*0046*/ 	.short	(.L_296 - .L_295)
	.align		4
.L_295:
        /*0048*/ 	.word	index@(.nv.constant0._ZN7cutlass13device_kernelIN5flash11enable_sm90INS1_16FlashAttnFwdSm90INS1_25CollectiveMainloopFwdSm90ILi2EN4cute5tupleIJNS5_1CILi1EEES8_S8_EEENS6_IJNS7_ILi128EEENS7_ILi96EEENS7_ILi64EEEEEELi256ENS_10bfloat16_tEfNS_4arch4Sm90ELb1ELb0ELb0ELb1ELb1ELb0ELb0ELb1ELb0ELb1ELb1ELb0EEENS1_21CollectiveEpilogueFwdINS6_IJSA_NS7_ILi256EEESB_EEES9_SE_SG_Li256ELb1ELb1ELb1ELb0EEENS1_36VarlenDynamicPersistentTileSchedulerILi128ELi96ELi256ELi128ELb1ELb1ELb1ELb1ELb1ELb1EEEEEEEEEvNT_6ParamsE)
        /*004c*/ 	.short	0x0380
        /*004e*/ 	.short	0x0a80


	//----- nvinfo : EIATTR_SW_WAR
	.align		4
.L_296:
        /*0050*/ 	.byte	0x04, 0x36
        /*0052*/ 	.short	(.L_298 - .L_297)
.L_297:
        /*0054*/ 	.word	0x00000008
.L_298:


//--------------------- .nv.info._ZN7cutlass13device_kernelIN5flash11enable_sm90INS1_16FlashAttnFwdSm90INS1_25CollectiveMainloopFwdSm90ILi2EN4cute5tupleIJNS5_1CILi1EEES8_S8_EEENS6_IJNS7_ILi128EEENS7_ILi96EEENS7_ILi64EEEEEELi256ENS_10bfloat16_tEfNS_4arch4Sm90ELb1ELb0ELb0ELb1ELb1ELb1ELb0ELb1ELb0ELb1ELb1ELb0EEENS1_21CollectiveEpilogueFwdINS6_IJSA_NS7_ILi256EEESB_EEES9_SE_SG_Li256ELb1ELb1ELb1ELb0EEENS1_36VarlenDynamicPersistentTileSchedulerILi128ELi96ELi256ELi128ELb1ELb1ELb1ELb1ELb1ELb1EEEEEEEEEvNT_6ParamsE --------------------------
	.section	.nv.info._ZN7cutlass13device_kernelIN5flash11enable_sm90INS1_16FlashAttnFwdSm90INS1_25CollectiveMainloopFwdSm90ILi2EN4cute5tupleIJNS5_1CILi1EEES8_S8_EEENS6_IJNS7_ILi128EEENS7_ILi96EEENS7_ILi64EEEEEELi256ENS_10bfloat16_tEfNS_4arch4Sm90ELb1ELb0ELb0ELb1ELb1ELb1ELb0ELb1ELb0ELb1ELb1ELb0EEENS1_21CollectiveEpilogueFwdINS6_IJSA_NS7_ILi256EEESB_EEES9_SE_SG_Li256ELb1ELb1ELb1ELb0EEENS1_36VarlenDynamicPersistentTileSchedulerILi128ELi96ELi256ELi128ELb1ELb1ELb1ELb1ELb1ELb1EEEEEEEEEvNT_6ParamsE,"",@"SHT_CUDA_INFO"
	.sectionflags	@""
	.align	4


	//----- nvinfo : EIATTR_CUDA_API_VERSION
	.align		4
        /*0000*/ 	.byte	0x04, 0x37
        /*0002*/ 	.short	(.L_300 - .L_299)
.L_299:
        /*0004*/ 	.word	0x00000082


	//----- nvinfo : EIATTR_KPARAM_INFO
	.align		4
.L_300:
        /*0008*/ 	.byte	0x04, 0x17
        /*000a*/ 	.short	(.L_302 - .L_301)
.L_301:
        /*000c*/ 	.word	0x00000000
        /*0010*/ 	.short	0x0000
        /*0012*/ 	.short	0x0000
        /*0014*/ 	.byte	0x00, 0xf0, 0x01, 0x2a


	//----- nvinfo : EIATTR_SPARSE_MMA_MASK
	.align		4
.L_302:
        /*0018*/ 	.byte	0x03, 0x50
        /*001a*/ 	.short	0x0000


	//----- nvinfo : EIATTR_MAXREG_COUNT
	.align		4
        /*001c*/ 	.byte	0x03, 0x1b
        /*001e*/ 	.short	0x00a8


	//----- nvinfo : EIATTR_MERCURY_ISA_VERSION
	.align		4
        /*0020*/ 	.byte	0x03, 0x5f
        /*0022*/ 	.short	0x0101


	//----- nvinfo : EIATTR_VRC_CTA_INIT_COUNT
	.align		4
        /*0024*/ 	.byte	0x02, 0x4a
	.zero		1
	.zero		1


	//----- nvinfo : EIATTR_EXIT_INSTR_OFFSETS
	.align		4
        /*0028*/ 	.byte	0x04, 0x1c
        /*002a*/ 	.short	(.L_304 - .L_303)


	//   ....[0]....
.L_303:
        /*002c*/ 	.word	0x00000010


	//----- nvinfo : EIATTR_MAX_THREADS
	.align		4
.L_304:
        /*0030*/ 	.byte	0x04, 0x05
        /*0032*/ 	.short	(.L_306 - .L_305)
.L_305:
        /*0034*/ 	.word	0x00000180
        /*0038*/ 	.word	0x00000001
        /*003c*/ 	.word	0x00000001


	//----- nvinfo : EIATTR_CBANK_PARAM_SIZE
	.align		4
.L_306:
        /*0040*/ 	.byte	0x03, 0x19
        /*0042*/ 	.short	0x0a80


	//----- nvinfo : EIATTR_PARAM_CBANK
	.align		4
        /*0044*/ 	.byte	0x04, 0x0a
        /*0046*/ 	.short	(.L_308 - .L_307)
	.align		4
.L_307:
        /*0048*/ 	.word	index@(.nv.constant0._ZN7cutlass13device_kernelIN5flash11enable_sm90INS1_16FlashAttnFwdSm90INS1_25CollectiveMainloopFwdSm90ILi2EN4cute5tupleIJNS5_1CILi1EEES8_S8_EEENS6_IJNS7_ILi128EEENS7_ILi96EEENS7_ILi64EEEEEELi256ENS_10bfloat16_tEfNS_4arch4Sm90ELb1ELb0ELb0ELb1ELb1ELb1ELb0ELb1ELb0ELb1ELb1ELb0EEENS1_21CollectiveEpilogueFwdINS6_IJSA_NS7_ILi256EEESB_EEES9_SE_SG_Li256ELb1ELb1ELb1ELb0EEENS1_36VarlenDynamicPersistentTileSchedulerILi128ELi96ELi256ELi128ELb1ELb1ELb1ELb1ELb1ELb1EEEEEEEEEvNT_6ParamsE)
        /*004c*/ 	.short	0x0380
        /*004e*/ 	.short	0x0a80


	//----- nvinfo : EIATTR_SW_WAR
	.align		4
.L_308:
        /*0050*/ 	.byte	0x04, 0x36
        /*0052*/ 	.short	(.L_310 - .L_309)
.L_309:
        /*0054*/ 	.word	0x00000008
.L_310:


//--------------------- .nv.info._ZN7cutlass13device_kernelIN5flash11enable_sm90INS1_16FlashAttnFwdSm90INS1_25CollectiveMainloopFwdSm90ILi2EN4cute5tupleIJNS5_1CILi1EEES8_S8_EEENS6_IJNS7_ILi128EEENS7_ILi96EEENS7_ILi64EEEEEELi256ENS_10bfloat16_tEfNS_4arch4Sm90ELb1ELb0ELb0ELb1ELb1ELb0ELb1ELb1ELb0ELb1ELb1ELb0EEENS1_21CollectiveEpilogueFwdINS6_IJSA_NS7_ILi256EEESB_EEES9_SE_SG_Li256ELb1ELb1ELb1ELb0EEENS1_36VarlenDynamicPersistentTileSchedulerILi128ELi96ELi256ELi128ELb1ELb1ELb1ELb1ELb1ELb1EEEEEEEEEvNT_6ParamsE --------------------------
	.section	.nv.info._ZN7cutlass13device_kernelIN5flash11enable_sm90INS1_16FlashAttnFwdSm90INS1_25CollectiveMainloopFwdSm90ILi2EN4cute5tupleIJNS5_1CILi1EEES8_S8_EEENS6_IJNS7_ILi128EEENS7_ILi96EEENS7_ILi64EEEEEELi256ENS_10bfloat16_tEfNS_4arch4Sm90ELb1ELb0ELb0ELb1ELb1ELb0ELb1ELb1ELb0ELb1ELb1ELb0EEENS1_21CollectiveEpilogueFwdINS6_IJSA_NS7_ILi256EEESB_EEES9_SE_SG_Li256ELb1ELb1ELb1ELb0EEENS1_36VarlenDynamicPersistentTileSchedulerILi128ELi96ELi256ELi128ELb1ELb1ELb1ELb1ELb1ELb1EEEEEEEEEvNT_6ParamsE,"",@"SHT_CUDA_INFO"
	.sectionflags	@""
	.align	4


	//----- nvinfo : EIATTR_CUDA_API_VERSION
	.align		4
        /*0000*/ 	.byte	0x04, 0x37
        /*0002*/ 	.short	(.L_312 - .L_311)
.L_311:
        /*0004*/ 	.word	0x00000082


	//----- nvinfo : EIATTR_KPARAM_INFO
	.align		4
.L_312:
        /*0008*/ 	.byte	0x04, 0x17
        /*000a*/ 	.short	(.L_314 - .L_313)
.L_313:
        /*000c*/ 	.word	0x00000000
        /*0010*/ 	.short	0x0000
        /*0012*/ 	.short	0x0000
        /*0014*/ 	.byte	0x00, 0xf0, 0x01, 0x2e


	//----- nvinfo : EIATTR_SPARSE_MMA_MASK
	.align		4
.L_314:
        /*0018*/ 	.byte	0x03, 0x50
        /*001a*/ 	.short	0x0000


	//----- nvinfo : EIATTR_MAXREG_COUNT
	.align		4
        /*001c*/ 	.byte	0x03, 0x1b
        /*001e*/ 	.short	0x00a8


	//----- nvinfo : EIATTR_MERCURY_ISA_VERSION
	.align		4
        /*0020*/ 	.byte	0x03, 0x5f
        /*0022*/ 	.short	0x0101


	//----- nvinfo : EIATTR_VRC_CTA_INIT_COUNT
	.align		4
        /*0024*/ 	.byte	0x02, 0x4a
	.zero		1
	.zero		1


	//----- nvinfo : EIATTR_EXIT_INSTR_OFFSETS
	.align		4
        /*0028*/ 	.byte	0x04, 0x1c
        /*002a*/ 	.short	(.L_316 - .L_315)


	//   ....[0]....
.L_315:
        /*002c*/ 	.word	0x00000010


	//----- nvinfo : EIATTR_MAX_THREADS
	.align		4
.L_316:
        /*0030*/ 	.byte	0x04, 0x05
        /*0032*/ 	.short	(.L_318 - .L_317)
.L_317:
        /*0034*/ 	.word	0x00000180
        /*0038*/ 	.word	0x00000001
        /*003c*/ 	.word	0x00000001


	//----- nvinfo : EIATTR_CBANK_PARAM_SIZE
	.align		4
.L_318:
        /*0040*/ 	.byte	0x03, 0x19
        /*0042*/ 	.short	0x0b80


	//----- nvinfo : EIATTR_PARAM_CBANK
	.align		4
        /*0044*/ 	.byte	0x04, 0x0a
        /*0046*/ 	.short	(.L_320 - .L_319)
	.align		4
.L_319:
        /*0048*/ 	.word	index@(.nv.constant0._ZN7cutlass13device_kernelIN5flash11enable_sm90INS1_16FlashAttnFwdSm90INS1_25CollectiveMainloopFwdSm90ILi2EN4cute5tupleIJNS5_1CILi1EEES8_S8_EEENS6_IJNS7_ILi128EEENS7_ILi96EEENS7_ILi64EEEEEELi256ENS_10bfloat16_tEfNS_4arch4Sm90ELb1ELb0ELb0ELb1ELb1ELb0ELb1ELb1ELb0ELb1ELb1ELb0EEENS1_21CollectiveEpilogueFwdINS6_IJSA_NS7_ILi256EEESB_EEES9_SE_SG_Li256ELb1ELb1ELb1ELb0EEENS1_36VarlenDynamicPersistentTileSchedulerILi128ELi96ELi256ELi128ELb1ELb1ELb1ELb1ELb1ELb1EEEEEEEEEvNT_6ParamsE)
        /*004c*/ 	.short	0x0380
        /*004e*/ 	.short	0x0b80


	//----- nvinfo : EIATTR_SW_WAR
	.align		4
.L_320:
        /*0050*/ 	.byte	0x04, 0x36
        /*0052*/ 	.short	(.L_322 - .L_321)
.L_321:
        /*0054*/ 	.word	0x00000008
.L_322:


//--------------------- .nv.info._ZN7cutlass13device_kernelIN5flash11enable_sm90INS1_16FlashAttnFwdSm90INS1_25CollectiveMainloopFwdSm90ILi2EN4cute5tupleIJNS5_1CILi1EEES8_S8_EEENS6_IJNS7_ILi128EEENS7_ILi96EEENS7_ILi64EEEEEELi256ENS_10bfloat16_tEfNS_4arch4Sm90ELb1ELb0ELb0ELb1ELb1ELb1ELb1ELb1ELb0ELb1ELb1ELb0EEENS1_21CollectiveEpilogueFwdINS6_IJSA_NS7_ILi256EEESB_EEES9_SE_SG_Li256ELb1ELb1ELb1ELb0EEENS1_36VarlenDynamicPersistentTileSchedulerILi128ELi96ELi256ELi128ELb1ELb1ELb1ELb1ELb1ELb1EEEEEEEEEvNT_6ParamsE --------------------------
	.section	.nv.info._ZN7cutlass13device_kernelIN5flash11enable_sm90INS1_16FlashAttnFwdSm90INS1_25CollectiveMainloopFwdSm90ILi2EN4cute5tupleIJNS5_1CILi1EEES8_S8_EEENS6_IJNS7_ILi128EEENS7_ILi96EEENS7_ILi64EEEEEELi256ENS_10bfloat16_tEfNS_4arch4Sm90ELb1ELb0ELb0ELb1ELb1ELb1ELb1ELb1ELb0ELb1ELb1ELb0EEENS1_21CollectiveEpilogueFwdINS6_IJSA_NS7_ILi256EEESB_EEES9_SE_SG_Li256ELb1ELb1ELb1ELb0EEENS1_36VarlenDynamicPersistentTileSchedulerILi128ELi96ELi256ELi128ELb1ELb1ELb1ELb1ELb1ELb1EEEEEEEEEvNT_6ParamsE,"",@"SHT_CUDA_INFO"
	.sectionflags	@""
	.align	4


	//----- nvinfo : EIATTR_CUDA_API_VERSION
	.align		4
        /*0000*/ 	.byte	0x04, 0x37
        /*0002*/ 	.short	(.L_324 - .L_323)
.L_323:
        /*0004*/ 	.word	0x00000082


	//----- nvinfo : EIATTR_KPARAM_INFO
	.align		4
.L_324:
        /*0008*/ 	.byte	0x04, 0x17
        /*000a*/ 	.short	(.L_326 - .L_325)
.L_325:
        /*000c*/ 	.word	0x00000000
        /*0010*/ 	.short	0x0000
        /*0012*/ 	.short	0x0000
        /*0014*/ 	.byte	0x00, 0xf0, 0x01, 0x2e


	//----- nvinfo : EIATTR_SPARSE_MMA_MASK
	.align		4
.L_326:
        /*0018*/ 	.byte	0x03, 0x50
        /*001a*/ 	.short	0x0000


	//----- nvinfo : EIATTR_MAXREG_COUNT
	.align		4
        /*001c*/ 	.byte	0x03, 0x1b
        /*001e*/ 	.short	0x00a8


	//----- nvinfo : EIATTR_MERCURY_ISA_VERSION
	.align		4
        /*0020*/ 	.byte	0x03, 0x5f
        /*0022*/ 	.short	0x0101


	//----- nvinfo : EIATTR_VRC_CTA_INIT_COUNT
	.align		4
        /*0024*/ 	.byte	0x02, 0x4a
	.zero		1
	.zero		1


	//----- nvinfo : EIATTR_EXIT_INSTR_OFFSETS
	.align		4
        /*0028*/ 	.byte	0x04, 0x1c
        /*002a*/ 	.short	(.L_328 - .L_327)


	//   ....[0]....
.L_327:
        /*002c*/ 	.word	0x00000010


	//----- nvinfo : EIATTR_MAX_THREADS
	.align		4
.L_328:
        /*0030*/ 	.byte	0x04, 0x05
        /*0032*/ 	.short	(.L_330 - .L_329)
.L_329:
        /*0034*/ 	.word	0x00000180
        /*0038*/ 	.word	0x00000001
        /*003c*/ 	.word	0x00000001


	//----- nvinfo : EIATTR_CBANK_PARAM_SIZE
	.align		4
.L_330:
        /*0040*/ 	.byte	0x03, 0x19
        /*0042*/ 	.short	0x0b80


	//----- nvinfo : EIATTR_PARAM_CBANK
	.align		4
        /*0044*/ 	.byte	0x04, 0x0a
        /*0046*/ 	.short	(.L_332 - .L_331)
	.align		4
.L_331:
        /*0048*/ 	.word	index@(.nv.constant0._ZN7cutlass13device_kernelIN5flash11enable_sm90INS1_16FlashAttnFwdSm90INS1_25CollectiveMainloopFwdSm90ILi2EN4cute5tupleIJNS5_1CILi1EEES8_S8_EEENS6_IJNS7_ILi128EEENS7_ILi96EEENS7_ILi64EEEEEELi256ENS_10bfloat16_tEfNS_4arch4Sm90ELb1ELb0ELb0ELb1ELb1ELb1ELb1ELb1ELb0ELb1ELb1ELb0EEENS1_21CollectiveEpilogueFwdINS6_IJSA_NS7_ILi256EEESB_EEES9_SE_SG_Li256ELb1ELb1ELb1ELb0EEENS1_36VarlenDynamicPersistentTileSchedulerILi128ELi96ELi256ELi128ELb1ELb1ELb1ELb1ELb1ELb1EEEEEEEEEvNT_6ParamsE)
        /*004c*/ 	.short	0x0380
        /*004e*/ 	.short	0x0b80


	//----- nvinfo : EIATTR_SW_WAR
	.align		4
.L_332:
        /*0050*/ 	.byte	0x04, 0x36
        /*0052*/ 	.short	(.L_334 - .L_333)
.L_333:
        /*0054*/ 	.word	0x00000008
.L_334:


//--------------------- .nv.callgraph             --------------------------
	.section	.nv.callgraph,"",@"SHT_CUDA_CALLGRAPH"
	.align	4
	.sectionentsize	8
	.align		4
        /*0000*/ 	.word	0x00000000
	.align		4
        /*0004*/ 	.word	0xffffffff
	.align		4
        /*0008*/ 	.word	0x00000000
	.align		4
        /*000c*/ 	.word	0xfffffffe
	.align		4
        /*0010*/ 	.word	0x00000000
	.align		4
        /*0014*/ 	.word	0xfffffffd
	.align		4
        /*0018*/ 	.word	0x00000000
	.align		4
        /*001c*/ 	.word	0xfffffffc


//--------------------- .nv.constant4             --------------------------
	.section	.nv.constant4,"a",@progbits
	.align	8
	.align		8
.nv.constant4:
        /*0000*/ 	.dword	_ZN81_INTERNAL_afd8fa15_45_flash_fwd_hdim64_256_bf16_paged_split_sm90_cu_49158569_33554cuda3std3__45__cpo5beginE
	.align		8
        /*0008*/ 	.dword	_ZN81_INTERNAL_afd8fa15_45_flash_fwd_hdim64_256_bf16_paged_split_sm90_cu_49158569_33554cuda3std3__45__cpo3endE
	.align		8
        /*0010*/ 	.dword	_ZN81_INTERNAL_afd8fa15_45_flash_fwd_hdim64_256_bf16_paged_split_sm90_cu_49158569_33554cuda3std3__45__cpo6cbeginE
	.align		8
        /*0018*/ 	.dword	_ZN81_INTERNAL_afd8fa15_45_flash_fwd_hdim64_256_bf16_paged_split_sm90_cu_49158569_33554cuda3std3__45__cpo4cendE
	.align		8
        /*0020*/ 	.dword	_ZN81_INTERNAL_afd8fa15_45_flash_fwd_hdim64_256_bf16_paged_split_sm90_cu_49158569_33554cuda3std3__483_GLOBAL__N__afd8fa15_45_flash_fwd_hdim64_256_bf16_paged_split_sm90_cu_49158569_33556ignoreE
	.align		8
        /*0028*/ 	.dword	_ZN81_INTERNAL_afd8fa15_45_flash_fwd_hdim64_256_bf16_paged_split_sm90_cu_49158569_33554cuda3std3__419piecewise_constructE
	.align		8
        /*0030*/ 	.dword	_ZN81_INTERNAL_afd8fa15_45_flash_fwd_hdim64_256_bf16_paged_split_sm90_cu_49158569_33554cuda3std3__48in_placeE
	.align		8
        /*0038*/ 	.dword	_ZN81_INTERNAL_afd8fa15_45_flash_fwd_hdim64_256_bf16_paged_split_sm90_cu_49158569_33554cuda3std6ranges3__45__cpo4swapE
	.align		8
        /*0040*/ 	.dword	_ZN81_INTERNAL_afd8fa15_45_flash_fwd_hdim64_256_bf16_paged_split_sm90_cu_49158569_33554cuda3std6ranges3__45__cpo9iter_moveE
	.align		8
        /*0048*/ 	.dword	_ZN81_INTERNAL_afd8fa15_45_flash_fwd_hdim64_256_bf16_paged_split_sm90_cu_49158569_33554cute7productE
	.align		8
        /*0050*/ 	.dword	_ZN81_INTERNAL_afd8fa15_45_flash_fwd_hdim64_256_bf16_paged_split_sm90_cu_49158569_33554cute1_E


//--------------------- .text._ZN7cutlass13device_kernelIN5flash11enable_sm90INS1_16FlashAttnFwdSm90INS1_25CollectiveMainloopFwdSm90ILi2EN4cute5tupleIJNS5_1CILi1EEES8_S8_EEENS6_IJNS7_ILi128EEENS7_ILi96EEENS7_ILi64EEEEEELi256ENS_10bfloat16_tEfNS_4arch4Sm90ELb0ELb0ELb0ELb0ELb1ELb0ELb0ELb1ELb0ELb1ELb1ELb0EEENS1_21CollectiveEpilogueFwdINS6_IJSA_NS7_ILi256EEESB_EEES9_SE_SG_Li256ELb0ELb1ELb1ELb0EEENS1_19SingleTileSchedulerILb0ELb1ELb1ELi128EEEEEEEEEvNT_6ParamsE --------------------------
	.section	.text._ZN7cutlass13device_kernelIN5flash11enable_sm90INS1_16FlashAttnFwdSm90INS1_25CollectiveMainloopFwdSm90ILi2EN4cute5tupleIJNS5_1CILi1EEES8_S8_EEENS6_IJNS7_ILi128EEENS7_ILi96EEENS7_ILi64EEEEEELi256ENS_10bfloat16_tEfNS_4arch4Sm90ELb0ELb0ELb0ELb0ELb1ELb0ELb0ELb1ELb0ELb1ELb1ELb0EEENS1_21CollectiveEpilogueFwdINS6_IJSA_NS7_ILi256EEESB_EEES9_SE_SG_Li256ELb0ELb1ELb1ELb0EEENS1_19SingleTileSchedulerILb0ELb1ELb1ELi128EEEEEEEEEvNT_6ParamsE,"ax",@progbits
	.align	128
.text._ZN7cutlass13device_kernelIN5flash11enable_sm90INS1_16FlashAttnFwdSm90INS1_25CollectiveMainloopFwdSm90ILi2EN4cute5tupleIJNS5_1CILi1EEES8_S8_EEENS6_IJNS7_ILi128EEENS7_ILi96EEENS7_ILi64EEEEEELi256ENS_10bfloat16_tEfNS_4arch4Sm90ELb0ELb0ELb0ELb0ELb1ELb0ELb0ELb1ELb0ELb1ELb1ELb0EEENS1_21CollectiveEpilogueFwdINS6_IJSA_NS7_ILi256EEESB_EEES9_SE_SG_Li256ELb0ELb1ELb1ELb0EEENS1_19SingleTileSchedulerILb0ELb1ELb1ELi128EEEEEEEEEvNT_6ParamsE:
        .type           _ZN7cutlass13device_kernelIN5flash11enable_sm90INS1_16FlashAttnFwdSm90INS1_25CollectiveMainloopFwdSm90ILi2EN4cute5tupleIJNS5_1CILi1EEES8_S8_EEENS6_IJNS7_ILi128EEENS7_ILi96EEENS7_ILi64EEEEEELi256ENS_10bfloat16_tEfNS_4arch4Sm90ELb0ELb0ELb0ELb0ELb1ELb0ELb0ELb1ELb0ELb1ELb1ELb0EEENS1_21CollectiveEpilogueFwdINS6_IJSA_NS7_ILi256EEESB_EEES9_SE_SG_Li256ELb0ELb1ELb1ELb0EEENS1_19SingleTileSchedulerILb0ELb1ELb1ELi128EEEEEEEEEvNT_6ParamsE,@function
        .size           _ZN7cutlass13device_kernelIN5flash11enable_sm90INS1_16FlashAttnFwdSm90INS1_25CollectiveMainloopFwdSm90ILi2EN4cute5tupleIJNS5_1CILi1EEES8_S8_EEENS6_IJNS7_ILi128EEENS7_ILi96EEENS7_ILi64EEEEEELi256ENS_10bfloat16_tEfNS_4arch4Sm90ELb0ELb0ELb0ELb0ELb1ELb0ELb0ELb1ELb0ELb1ELb1ELb0EEENS1_21CollectiveEpilogueFwdINS6_IJSA_NS7_ILi256EEESB_EEES9_SE_SG_Li256ELb0ELb1ELb1ELb0EEENS1_19SingleTileSchedulerILb0ELb1ELb1ELi128EEEEEEEEEvNT_6ParamsE,(.L_x_18 - _ZN7cutlass13device_kernelIN5flash11enable_sm90INS1_16FlashAttnFwdSm90INS1_25CollectiveMainloopFwdSm90ILi2EN4cute5tupleIJNS5_1CILi1EEES8_S8_EEENS6_IJNS7_ILi128EEENS7_ILi96EEENS7_ILi64EEEEEELi256ENS_10bfloat16_tEfNS_4arch4Sm90ELb0ELb0ELb0ELb0ELb1ELb0ELb0ELb1ELb0ELb1ELb1ELb0EEENS1_21CollectiveEpilogueFwdINS6_IJSA_NS7_ILi256EEESB_EEES9_SE_SG_Li256ELb0ELb1ELb1ELb0EEENS1_19SingleTileSchedulerILb0ELb1ELb1ELi128EEEEEEEEEvNT_6ParamsE)
        .other          _ZN7cutlass13device_kernelIN5flash11enable_sm90INS1_16FlashAttnFwdSm90INS1_25CollectiveMainloopFwdSm90ILi2EN4cute5tupleIJNS5_1CILi1EEES8_S8_EEENS6_IJNS7_ILi128EEENS7_ILi96EEENS7_ILi64EEEEEELi256ENS_10bfloat16_tEfNS_4arch4Sm90ELb0ELb0ELb0ELb0ELb1ELb0ELb0ELb1ELb0ELb1ELb1ELb0EEENS1_21CollectiveEpilogueFwdINS6_IJSA_NS7_ILi256EEESB_EEES9_SE_SG_Li256ELb0ELb1ELb1ELb0EEENS1_19SingleTileSchedulerILb0ELb1ELb1ELi128EEEEEEEEEvNT_6ParamsE,@"STO_CUDA_ENTRY STV_DEFAULT"
_ZN7cutlass13device_kernelIN5flash11enable_sm90INS1_16FlashAttnFwdSm90INS1_25CollectiveMainloopFwdSm90ILi2EN4cute5tupleIJNS5_1CILi1EEES8_S8_EEENS6_IJNS7_ILi128EEENS7_ILi96EEENS7_ILi64EEEEEELi256ENS_10bfloat16_tEfNS_4arch4Sm90ELb0ELb0ELb0ELb0ELb1ELb0ELb0ELb1ELb0ELb1ELb1ELb0EEENS1_21CollectiveEpilogueFwdINS6_IJSA_NS7_ILi256EEESB_EEES9_SE_SG_Li256ELb0ELb1ELb1ELb0EEENS1_19SingleTileSchedulerILb0ELb1ELb1ELi128EEEEEEEEEvNT_6ParamsE:
[----:B------:R-:W-:Y:S01]  /*0000*/  LDC R1, c[0x0][0x37c] ;  /* 0x0000df00ff017b82 */ /* 0x000fe20000000800 */
[----:B------:R-:W-:Y:S05]  /*0010*/  EXIT ;  /* 0x000000000000794d */ /* 0x000fea0003800000 */
.L_x_0:
[----:B------:R-:W-:-:S00]  /*0020*/  BRA `(.L_x_0) ;  /* 0xfffffffc00fc7947 */ /* 0x000fc0000383ffff */
[----:B------:R-:W-:-:S00]  /*0030*/  NOP ;  /* 0x0000000000007918 */ /* 0x000fc00000000000 */
        /* <DEDUP_REMOVED lines=12> */
.L_x_18:


//--------------------- .text._ZN7cutlass13device_kernelIN5flash11enable_sm90INS1_16FlashAttnFwdSm90INS1_25CollectiveMainloopFwdSm90ILi2EN4cute5tupleIJNS5_1CILi1EEES8_S8_EEENS6_IJNS7_ILi128EEENS7_ILi96EEENS7_ILi64EEEEEELi256ENS_10bfloat16_tEfNS_4arch4Sm90ELb0ELb0ELb0ELb0ELb1ELb0ELb1ELb1ELb0ELb1ELb1ELb0EEENS1_21CollectiveEpilogueFwdINS6_IJSA_NS7_ILi256EEESB_EEES9_SE_SG_Li256ELb0ELb1ELb1ELb0EEENS1_19SingleTileSchedulerILb0ELb1ELb1ELi128EEEEEEEEEvNT_6ParamsE --------------------------
	.section	.text._ZN7cutlass13device_kernelIN5flash11enable_sm90INS1_16FlashAttnFwdSm90INS1_25CollectiveMainloopFwdSm90ILi2EN4cute5tupleIJNS5_1CILi1EEES8_S8_EEENS6_IJNS7_ILi128EEENS7_ILi96EEENS7_ILi64EEEEEELi256ENS_10bfloat16_tEfNS_4arch4Sm90ELb0ELb0ELb0ELb0ELb1ELb0ELb1ELb1ELb0ELb1ELb1ELb0EEENS1_21CollectiveEpilogueFwdINS6_IJSA_NS7_ILi256EEESB_EEES9_SE_SG_Li256ELb0ELb1ELb1ELb0EEENS1_19SingleTileSchedulerILb0ELb1ELb1ELi128EEEEEEEEEvNT_6ParamsE,"ax",@progbits
	.align	128
.text._ZN7cutlass13device_kernelIN5flash11enable_sm90INS1_16FlashAttnFwdSm90INS1_25CollectiveMainloopFwdSm90ILi2EN4cute5tupleIJNS5_1CILi1EEES8_S8_EEENS6_IJNS7_ILi128EEENS7_ILi96EEENS7_ILi64EEEEEELi256ENS_10bfloat16_tEfNS_4arch4Sm90ELb0ELb0ELb0ELb0ELb1ELb0ELb1ELb1ELb0ELb1ELb1ELb0EEENS1_21CollectiveEpilogueFwdINS6_IJSA_NS7_ILi256EEESB_EEES9_SE_SG_Li256ELb0ELb1ELb1ELb0EEENS1_19SingleTileSchedulerILb0ELb1ELb1ELi128EEEEEEEEEvNT_6ParamsE:
        .type           _ZN7cutlass13device_kernelIN5flash11enable_sm90INS1_16FlashAttnFwdSm90INS1_25CollectiveMainloopFwdSm90ILi2EN4cute5tupleIJNS5_1CILi1EEES8_S8_EEENS6_IJNS7_ILi128EEENS7_ILi96EEENS7_ILi64EEEEEELi256ENS_10bfloat16_tEfNS_4arch4Sm90ELb0ELb0ELb0ELb0ELb1ELb0ELb1ELb1ELb0ELb1ELb1ELb0EEENS1_21CollectiveEpilogueFwdINS6_IJSA_NS7_ILi256EEESB_EEES9_SE_SG_Li256ELb0ELb1ELb1ELb0EEENS1_19SingleTileSchedulerILb0ELb1ELb1ELi128EEEEEEEEEvNT_6ParamsE,@function
        .size           _ZN7cutlass13device_kernelIN5flash11enable_sm90INS1_16FlashAttnFwdSm90INS1_25CollectiveMainloopFwdSm90ILi2EN4cute5tupleIJNS5_1CILi1EEES8_S8_EEENS6_IJNS7_ILi128EEENS7_ILi96EEENS7_ILi64EEEEEELi256ENS_10bfloat16_tEfNS_4arch4Sm90ELb0ELb0ELb0ELb0ELb1ELb0ELb1ELb1ELb0ELb1ELb1ELb0EEENS1_21CollectiveEpilogueFwdINS6_IJSA_NS7_ILi256EEESB_EEES9_SE_SG_Li256ELb0ELb1ELb1ELb0EEENS1_19SingleTileSchedulerILb0ELb1ELb1ELi128EEEEEEEEEvNT_6ParamsE,(.L_x_19 - _ZN7cutlass13device_kernelIN5flash11enable_sm90INS1_16FlashAttnFwdSm90INS1_25CollectiveMainloopFwdSm90ILi2EN4cute5tupleIJNS5_1CILi1EEES8_S8_EEENS6_IJNS7_ILi128EEENS7_ILi96EEENS7_ILi64EEEEEELi256ENS_10bfloat16_tEfNS_4arch4Sm90ELb0ELb0ELb0ELb0ELb1ELb0ELb1ELb1ELb0ELb1ELb1ELb0EEENS1_21CollectiveEpilogueFwdINS6_IJSA_NS7_ILi256EEESB_EEES9_SE_SG_Li256ELb0ELb1ELb1ELb0EEENS1_19SingleTileSchedulerILb0ELb1ELb1ELi128EEEEEEEEEvNT_6ParamsE)
        .other          _ZN7cutlass13device_kernelIN5flash11enable_sm90INS1_16FlashAttnFwdSm90INS1_25CollectiveMainloopFwdSm90ILi2EN4cute5tupleIJNS5_1CILi1EEES8_S8_EEENS6_IJNS7_ILi128EEENS7_ILi96EEENS7_ILi64EEEEEELi256ENS_10bfloat16_tEfNS_4arch4Sm90ELb0ELb0ELb0ELb0ELb1ELb0ELb1ELb1ELb0ELb1ELb1ELb0EEENS1_21CollectiveEpilogueFwdINS6_IJSA_NS7_ILi256EEESB_EEES9_SE_SG_Li256ELb0ELb1ELb1ELb0EEENS1_19SingleTileSchedulerILb0ELb1ELb1ELi128EEEEEEEEEvNT_6ParamsE,@"STO_CUDA_ENTRY STV_DEFAULT"
_ZN7cutlass13device_kernelIN5flash11enable_sm90INS1_16FlashAttnFwdSm90INS1_25CollectiveMainloopFwdSm90ILi2EN4cute5tupleIJNS5_1CILi1EEES8_S8_EEENS6_IJNS7_ILi128EEENS7_ILi96EEENS7_ILi64EEEEEELi256ENS_10bfloat16_tEfNS_4arch4Sm90ELb0ELb0ELb0ELb0ELb1ELb0ELb1ELb1ELb0ELb1ELb1ELb0EEENS1_21CollectiveEpilogueFwdINS6_IJSA_NS7_ILi256EEESB_EEES9_SE_SG_Li256ELb0ELb1ELb1ELb0EEENS1_19SingleTileSchedulerILb0ELb1ELb1ELi128EEEEEEEEEvNT_6ParamsE:
[----:B------:R-:W-:Y:S01]  /*0000*/  LDC R1, c[0x0][0x37c] ;  /* 0x0000df00ff017b82 */ /* 0x000fe20000000800 */
[----:B------:R-:W-:Y:S05]  /*0010*/  EXIT ;  /* 0x000000000000794d */ /* 0x000fea0003800000 */
.L_x_1:
        /* <DEDUP_REMOVED lines=14> */
.L_x_19:


//--------------------- .text._ZN7cutlass13device_kernelIN5flash11enable_sm90INS1_16FlashAttnFwdSm90INS1_25CollectiveMainloopFwdSm90ILi2EN4cute5tupleIJNS5_1CILi1EEES8_S8_EEENS6_IJNS7_ILi128EEENS7_ILi96EEENS7_ILi64EEEEEELi256ENS_10bfloat16_tEfNS_4arch4Sm90ELb0ELb0ELb0ELb1ELb1ELb0ELb0ELb1ELb0ELb1ELb1ELb0EEENS1_21CollectiveEpilogueFwdINS6_IJSA_NS7_ILi256EEESB_EEES9_SE_SG_Li256ELb1ELb1ELb1ELb0EEENS1_36VarlenDynamicPersistentTileSchedulerILi128ELi96ELi256ELi128ELb1ELb1ELb1ELb0ELb1ELb1EEEEEEEEEvNT_6ParamsE --------------------------
	.section	.text._ZN7cutlass13device_kernelIN5flash11enable_sm90INS1_16FlashAttnFwdSm90INS1_25CollectiveMainloopFwdSm90ILi2EN4cute5tupleIJNS5_1CILi1EEES8_S8_EEENS6_IJNS7_ILi128EEENS7_ILi96EEENS7_ILi64EEEEEELi256ENS_10bfloat16_tEfNS_4arch4Sm90ELb0ELb0ELb0ELb1ELb1ELb0ELb0ELb1ELb0ELb1ELb1ELb0EEENS1_21CollectiveEpilogueFwdINS6_IJSA_NS7_ILi256EEESB_EEES9_SE_SG_Li256ELb1ELb1ELb1ELb0EEENS1_36VarlenDynamicPersistentTileSchedulerILi128ELi96ELi256ELi128ELb1ELb1ELb1ELb0ELb1ELb1EEEEEEEEEvNT_6ParamsE,"ax",@progbits
	.align	128
.text._ZN7cutlass13device_kernelIN5flash11enable_sm90INS1_16FlashAttnFwdSm90INS1_25CollectiveMainloopFwdSm90ILi2EN4cute5tupleIJNS5_1CILi1EEES8_S8_EEENS6_IJNS7_ILi128EEENS7_ILi96EEENS7_ILi64EEEEEELi256ENS_10bfloat16_tEfNS_4arch4Sm90ELb0ELb0ELb0ELb1ELb1ELb0ELb0ELb1ELb0ELb1ELb1ELb0EEENS1_21CollectiveEpilogueFwdINS6_IJSA_NS7_ILi256EEESB_EEES9_SE_SG_Li256ELb1ELb1ELb1ELb0EEENS1_36VarlenDynamicPersistentTileSchedulerILi128ELi96ELi256ELi128ELb1ELb1ELb1ELb0ELb1ELb1EEEEEEEEEvNT_6ParamsE:
        .type           _ZN7cutlass13device_kernelIN5flash11enable_sm90INS1_16FlashAttnFwdSm90INS1_25CollectiveMainloopFwdSm90ILi2EN4cute5tupleIJNS5_1CILi1EEES8_S8_EEENS6_IJNS7_ILi128EEENS7_ILi96EEENS7_ILi64EEEEEELi256ENS_10bfloat16_tEfNS_4arch4Sm90ELb0ELb0ELb0ELb1ELb1ELb0ELb0ELb1ELb0ELb1ELb1ELb0EEENS1_21CollectiveEpilogueFwdINS6_IJSA_NS7_ILi256EEESB_EEES9_SE_SG_Li256ELb1ELb1ELb1ELb0EEENS1_36VarlenDynamicPersistentTileSchedulerILi128ELi96ELi256ELi128ELb1ELb1ELb1ELb0ELb1ELb1EEEEEEEEEvNT_6ParamsE,@function
        .size           _ZN7cutlass13device_kernelIN5flash11enable_sm90INS1_16FlashAttnFwdSm90INS1_25CollectiveMainloopFwdSm90ILi2EN4cute5tupleIJNS5_1CILi1EEES8_S8_EEENS6_IJNS7_ILi128EEENS7_ILi96EEENS7_ILi64EEEEEELi256ENS_10bfloat16_tEfNS_4arch4Sm90ELb0ELb0ELb0ELb1ELb1ELb0ELb0ELb1ELb0ELb1ELb1ELb0EEENS1_21CollectiveEpilogueFwdINS6_IJSA_NS7_ILi256EEESB_EEES9_SE_SG_Li256ELb1ELb1ELb1ELb0EEENS1_36VarlenDynamicPersistentTileSchedulerILi128ELi96ELi256ELi128ELb1ELb1ELb1ELb0ELb1ELb1EEEEEEEEEvNT_6ParamsE,(.L_x_20 - _ZN7cutlass13device_kernelIN5flash11enable_sm90INS1_16FlashAttnFwdSm90INS1_25CollectiveMainloopFwdSm90ILi2EN4cute5tupleIJNS5_1CILi1EEES8_S8_EEENS6_IJNS7_ILi128EEENS7_ILi96EEENS7_ILi64EEEEEELi256ENS_10bfloat16_tEfNS_4arch4Sm90ELb0ELb0ELb0ELb1ELb1ELb0ELb0ELb1ELb0ELb1ELb1ELb0EEENS1_21CollectiveEpilogueFwdINS6_IJSA_NS7_ILi256EEESB_EEES9_SE_SG_Li256ELb1ELb1ELb1ELb0EEENS1_36VarlenDynamicPersistentTileSchedulerILi128ELi96ELi256ELi128ELb1ELb1ELb1ELb0ELb1ELb1EEEEEEEEEvNT_6ParamsE)
        .other          _ZN7cutlass13device_kernelIN5flash11enable_sm90INS1_16FlashAttnFwdSm90INS1_25CollectiveMainloopFwdSm90ILi2EN4cute5tupleIJNS5_1CILi1EEES8_S8_EEENS6_IJNS7_ILi128EEENS7_ILi96EEENS7_ILi64EEEEEELi256ENS_10bfloat16_tEfNS_4arch4Sm90ELb0ELb0ELb0ELb1ELb1ELb0ELb0ELb1ELb0ELb1ELb1ELb0EEENS1_21CollectiveEpilogueFwdINS6_IJSA_NS7_ILi256EEESB_EEES9_SE_SG_Li256ELb1ELb1ELb1ELb0EEENS1_36VarlenDynamicPersistentTileSchedulerILi128ELi96ELi256ELi128ELb1ELb1ELb1ELb0ELb1ELb1EEEEEEEEEvNT_6ParamsE,@"STO_CUDA_ENTRY STV_DEFAULT"
_ZN7cutlass13device_kernelIN5flash11enable_sm90INS1_16FlashAttnFwdSm90INS1_25CollectiveMainloopFwdSm90ILi2EN4cute5tupleIJNS5_1CILi1EEES8_S8_EEENS6_IJNS7_ILi128EEENS7_ILi96EEENS7_ILi64EEEEEELi256ENS_10bfloat16_tEfNS_4arch4Sm90ELb0ELb0ELb0ELb1ELb1ELb0ELb0ELb1ELb0ELb1ELb1ELb0EEENS1_21CollectiveEpilogueFwdINS6_IJSA_NS7_ILi256EEESB_EEES9_SE_SG_Li256ELb1ELb1ELb1ELb0EEENS1_36VarlenDynamicPersistentTileSchedulerILi128ELi96ELi256ELi128ELb1ELb1ELb1ELb0ELb1ELb1EEEEEEEEEvNT_6ParamsE:
[----:B------:R-:W-:Y:S01]  /*0000*/  LDC R1, c[0x0][0x37c] ;  /* 0x0000df00ff017b82 */ /* 0x000fe20000000800 */
[----:B------:R-:W-:Y:S05]  /*0010*/  EXIT ;  /* 0x000000000000794d */ /* 0x000fea0003800000 */
.L_x_2:
        /* <DEDUP_REMOVED lines=14> */
.L_x_20:


//--------------------- .text._ZN7cutlass13device_kernelIN5flash11enable_sm90INS1_16FlashAttnFwdSm90INS1_25CollectiveMainloopFwdSm90ILi2EN4cute5tupleIJNS5_1CILi1EEES8_S8_EEENS6_IJNS7_ILi128EEENS7_ILi96EEENS7_ILi64EEEEEELi256ENS_10bfloat16_tEfNS_4arch4Sm90ELb0ELb0ELb0ELb1ELb1ELb1ELb0ELb1ELb0ELb1ELb1ELb0EEENS1_21CollectiveEpilogueFwdINS6_IJSA_NS7_ILi256EEESB_EEES9_SE_SG_Li256ELb1ELb1ELb1ELb0EEENS1_36VarlenDynamicPersistentTileSchedulerILi128ELi96ELi256ELi128ELb1ELb1ELb1ELb0ELb1ELb1EEEEEEEEEvNT_6ParamsE --------------------------
	.section	.text._ZN7cutlass13device_kernelIN5flash11enable_sm90INS1_16FlashAttnFwdSm90INS1_25CollectiveMainloopFwdSm90ILi2EN4cute5tupleIJNS5_1CILi1EEES8_S8_EEENS6_IJNS7_ILi128EEENS7_ILi96EEENS7_ILi64EEEEEELi256ENS_10bfloat16_tEfNS_4arch4Sm90ELb0ELb0ELb0ELb1ELb1ELb1ELb0ELb1ELb0ELb1ELb1ELb0EEENS1_21CollectiveEpilogueFwdINS6_IJSA_NS7_ILi256EEESB_EEES9_SE_SG_Li256ELb1ELb1ELb1ELb0EEENS1_36VarlenDynamicPersistentTileSchedulerILi128ELi96ELi256ELi128ELb1ELb1ELb1ELb0ELb1ELb1EEEEEEEEEvNT_6ParamsE,"ax",@progbits
	.align	128
.text._ZN7cutlass13device_kernelIN5flash11enable_sm90INS1_16FlashAttnFwdSm90INS1_25CollectiveMainloopFwdSm90ILi2EN4cute5tupleIJNS5_1CILi1EEES8_S8_EEENS6_IJNS7_ILi128EEENS7_ILi96EEENS7_ILi64EEEEEELi256ENS_10bfloat16_tEfNS_4arch4Sm90ELb0ELb0ELb0ELb1ELb1ELb1ELb0ELb1ELb0ELb1ELb1ELb0EEENS1_21CollectiveEpilogueFwdINS6_IJSA_NS7_ILi256EEESB_EEES9_SE_SG_Li256ELb1ELb1ELb1ELb0EEENS1_36VarlenDynamicPersistentTileSchedulerILi128ELi96ELi256ELi128ELb1ELb1ELb1ELb0ELb1ELb1EEEEEEEEEvNT_6ParamsE:
        .type           _ZN7cutlass13device_kernelIN5flash11enable_sm90INS1_16FlashAttnFwdSm90INS1_25CollectiveMainloopFwdSm90ILi2EN4cute5tupleIJNS5_1CILi1EEES8_S8_EEENS6_IJNS7_ILi128EEENS7_ILi96EEENS7_ILi64EEEEEELi256ENS_10bfloat16_tEfNS_4arch4Sm90ELb0ELb0ELb0ELb1ELb1ELb1ELb0ELb1ELb0ELb1ELb1ELb0EEENS1_21CollectiveEpilogueFwdINS6_IJSA_NS7_ILi256EEESB_EEES9_SE_SG_Li256ELb1ELb1ELb1ELb0EEENS1_36VarlenDynamicPersistentTileSchedulerILi128ELi96ELi256ELi128ELb1ELb1ELb1ELb0ELb1ELb1EEEEEEEEEvNT_6ParamsE,@function
        .size           _ZN7cutlass13device_kernelIN5flash11enable_sm90INS1_16FlashAttnFwdSm90INS1_25CollectiveMainloopFwdSm90ILi2EN4cute5tupleIJNS5_1CILi1EEES8_S8_EEENS6_IJNS7_ILi128EEENS7_ILi96EEENS7_ILi64EEEEEELi256ENS_10bfloat16_tEfNS_4arch4Sm90ELb0ELb0ELb0ELb1ELb1ELb1ELb0ELb1ELb0ELb1ELb1ELb0EEENS1_21CollectiveEpilogueFwdINS6_IJSA_NS7_ILi256EEESB_EEES9_SE_SG_Li256ELb1ELb1ELb1ELb0EEENS1_36VarlenDynamicPersistentTileSchedulerILi128ELi96ELi256ELi128ELb1ELb1ELb1ELb0ELb1ELb1EEEEEEEEEvNT_6ParamsE,(.L_x_21 - _ZN7cutlass13device_kernelIN5flash11enable_sm90INS1_16FlashAttnFwdSm90INS1_25CollectiveMainloopFwdSm90ILi2EN4cute5tupleIJNS5_1CILi1EEES8_S8_EEENS6_IJNS7_ILi128EEENS7_ILi96EEENS7_ILi64EEEEEELi256ENS_10bfloat16_tEfNS_4arch4Sm90ELb0ELb0ELb0ELb1ELb1ELb1ELb0ELb1ELb0ELb1ELb1ELb0EEENS1_21CollectiveEpilogueFwdINS6_IJSA_NS7_ILi256EEESB_EEES9_SE_SG_Li256ELb1ELb1ELb1ELb0EEENS1_36VarlenDynamicPersistentTileSchedulerILi128ELi96ELi256ELi128ELb1ELb1ELb1ELb0ELb1ELb1EEEEEEEEEvNT_6ParamsE)
        .other          _ZN7cutlass13device_kernelIN5flash11enable_sm90INS1_16FlashAttnFwdSm90INS1_25CollectiveMainloopFwdSm90ILi2EN4cute5tupleIJNS5_1CILi1EEES8_S8_EEENS6_IJNS7_ILi128EEENS7_ILi96EEENS7_ILi64EEEEEELi256ENS_10bfloat16_tEfNS_4arch4Sm90ELb0ELb0ELb0ELb1ELb1ELb1ELb0ELb1ELb0ELb1ELb1ELb0EEENS1_21CollectiveEpilogueFwdINS6_IJSA_NS7_ILi256EEESB_EEES9_SE_SG_Li256ELb1ELb1ELb1ELb0EEENS1_36VarlenDynamicPersistentTileSchedulerILi128ELi96ELi256ELi128ELb1ELb1ELb1ELb0ELb1ELb1EEEEEEEEEvNT_6ParamsE,@"STO_CUDA_ENTRY STV_DEFAULT"
_ZN7cutlass13device_kernelIN5flash11enable_sm90INS1_16FlashAttnFwdSm90INS1_25CollectiveMainloopFwdSm90ILi2EN4cute5tupleIJNS5_1CILi1EEES8_S8_EEENS6_IJNS7_ILi128EEENS7_ILi96EEENS7_ILi64EEEEEELi256ENS_10bfloat16_tEfNS_4arch4Sm90ELb0ELb0ELb0ELb1ELb1ELb1ELb0ELb1ELb0ELb1ELb1ELb0EEENS1_21CollectiveEpilogueFwdINS6_IJSA_NS7_ILi256EEESB_EEES9_SE_SG_Li256ELb1ELb1ELb1ELb0EEENS1_36VarlenDynamicPersistentTileSchedulerILi128ELi96ELi256ELi128ELb1ELb1ELb1ELb0ELb1ELb1EEEEEEEEEvNT_6ParamsE:
[----:B------:R-:W-:Y:S01]  /*0000*/  LDC R1, c[0x0][0x37c] ;  /* 0x0000df00ff017b82 */ /* 0x000fe20000000800 */
[----:B------:R-:W-:Y:S05]  /*0010*/  EXIT ;  /* 0x000000000000794d */ /* 0x000fea0003800000 */
.L_x_3:
        /* <DEDUP_REMOVED lines=14> */
.L_x_21:


//--------------------- .text._ZN7cutlass13device_kernelIN5flash11enable_sm90INS1_16FlashAttnFwdSm90INS1_25CollectiveMainloopFwdSm90ILi2EN4cute5tupleIJNS5_1CILi1EEES8_S8_EEENS6_IJNS7_ILi128EEENS7_ILi96EEENS7_ILi64EEEEEELi256ENS_10bfloat16_tEfNS_4arch4Sm90ELb0ELb0ELb0ELb1ELb1ELb0ELb1ELb1ELb0ELb1ELb1ELb0EEENS1_21CollectiveEpilogueFwdINS6_IJSA_NS7_ILi256EEESB_EEES9_SE_SG_Li256ELb1ELb1ELb1ELb0EEENS1_36VarlenDynamicPersistentTileSchedulerILi128ELi96ELi256ELi128ELb1ELb1ELb1ELb0ELb1ELb1EEEEEEEEEvNT_6ParamsE --------------------------
	.section	.text._ZN7cutlass13device_kernelIN5flash11enable_sm90INS1_16FlashAttnFwdSm90INS1_25CollectiveMainloopFwdSm90ILi2EN4cute5tupleIJNS5_1CILi1EEES8_S8_EEENS6_IJNS7_ILi128EEENS7_ILi96EEENS7_ILi64EEEEEELi256ENS_10bfloat16_tEfNS_4arch4Sm90ELb0ELb0ELb0ELb1ELb1ELb0ELb1ELb1ELb0ELb1ELb1ELb0EEENS1_21CollectiveEpilogueFwdINS6_IJSA_NS7_ILi256EEESB_EEES9_SE_SG_Li256ELb1ELb1ELb1ELb0EEENS1_36VarlenDynamicPersistentTileSchedulerILi128ELi96ELi256ELi128ELb1ELb1ELb1ELb0ELb1ELb1EEEEEEEEEvNT_6ParamsE,"ax",@progbits
	.align	128
.text._ZN7cutlass13device_kernelIN5flash11enable_sm90INS1_16FlashAttnFwdSm90INS1_25CollectiveMainloopFwdSm90ILi2EN4cute5tupleIJNS5_1CILi1EEES8_S8_EEENS6_IJNS7_ILi128EEENS7_ILi96EEENS7_ILi64EEEEEELi256ENS_10bfloat16_tEfNS_4arch4Sm90ELb0ELb0ELb0ELb1ELb1ELb0ELb1ELb1ELb0ELb1ELb1ELb0EEENS1_21CollectiveEpilogueFwdINS6_IJSA_NS7_ILi256EEESB_EEES9_SE_SG_Li256ELb1ELb1ELb1ELb0EEENS1_36VarlenDynamicPersistentTileSchedulerILi128ELi96ELi256ELi128ELb1ELb1ELb1ELb0ELb1ELb1EEEEEEEEEvNT_6ParamsE:
        .type           _ZN7cutlass13device_kernelIN5flash11enable_sm90INS1_16FlashAttnFwdSm90INS1_25CollectiveMainloopFwdSm90ILi2EN4cute5tupleIJNS5_1CILi1EEES8_S8_EEENS6_IJNS7_ILi128EEENS7_ILi96EEENS7_ILi64EEEEEELi256ENS_10bfloat16_tEfNS_4arch4Sm90ELb0ELb0ELb0ELb1ELb1ELb0ELb1ELb1ELb0ELb1ELb1ELb0EEENS1_21CollectiveEpilogueFwdINS6_IJSA_NS7_ILi256EEESB_EEES9_SE_SG_Li256ELb1ELb1ELb1ELb0EEENS1_36VarlenDynamicPersistentTileSchedulerILi128ELi96ELi256ELi128ELb1ELb1ELb1ELb0ELb1ELb1EEEEEEEEEvNT_6ParamsE,@function
        .size           _ZN7cutlass13device_kernelIN5flash11enable_sm90INS1_16FlashAttnFwdSm90INS1_25CollectiveMainloopFwdSm90ILi2EN4cute5tupleIJNS5_1CILi1EEES8_S8_EEENS6_IJNS7_ILi128EEENS7_ILi96EEENS7_ILi64EEEEEELi256ENS_10bfloat16_tEfNS_4arch4Sm90ELb0ELb0ELb0ELb1ELb1ELb0ELb1ELb1ELb0ELb1ELb1ELb0EEENS1_21CollectiveEpilogueFwdINS6_IJSA_NS7_ILi256EEESB_EEES9_SE_SG_Li256ELb1ELb1ELb1ELb0EEENS1_36VarlenDynamicPersistentTileSchedulerILi128ELi96ELi256ELi128ELb1ELb1ELb1ELb0ELb1ELb1EEEEEEEEEvNT_6ParamsE,(.L_x_22 - _ZN7cutlass13device_kernelIN5flash11enable_sm90INS1_16FlashAttnFwdSm90INS1_25CollectiveMainloopFwdSm90ILi2EN4cute5tupleIJNS5_1CILi1EEES8_S8_EEENS6_IJNS7_ILi128EEENS7_ILi96EEENS7_ILi64EEEEEELi256ENS_10bfloat16_tEfNS_4arch4Sm90ELb0ELb0ELb0ELb1ELb1ELb0ELb1ELb1ELb0ELb1ELb1ELb0EEENS1_21CollectiveEpilogueFwdINS6_IJSA_NS7_ILi256EEESB_EEES9_SE_SG_Li256ELb1ELb1ELb1ELb0EEENS1_36VarlenDynamicPersistentTileSchedulerILi128ELi96ELi256ELi128ELb1ELb1ELb1ELb0ELb1ELb1EEEEEEEEEvNT_6ParamsE)
        .other          _ZN7cutlass13device_kernelIN5flash11enable_sm90INS1_16FlashAttnFwdSm90INS1_25CollectiveMainloopFwdSm90ILi2EN4cute5tupleIJNS5_1CILi1EEES8_S8_EEENS6_IJNS7_ILi128EEENS7_ILi96EEENS7_ILi64EEEEEELi256ENS_10bfloat16_tEfNS_4arch4Sm90ELb0ELb0ELb0ELb1ELb1ELb0ELb1ELb1ELb0ELb1ELb1ELb0EEENS1_21CollectiveEpilogueFwdINS6_IJSA_NS7_ILi256EEESB_EEES9_SE_SG_Li256ELb1ELb1ELb1ELb0EEENS1_36VarlenDynamicPersistentTileSchedulerILi128ELi96ELi256ELi128ELb1ELb1ELb1ELb0ELb1ELb1EEEEEEEEEvNT_6ParamsE,@"STO_CUDA_ENTRY STV_DEFAULT"
_ZN7cutlass13device_kernelIN5flash11enable_sm90INS1_16FlashAttnFwdSm90INS1_25CollectiveMainloopFwdSm90ILi2EN4cute5tupleIJNS5_1CILi1EEES8_S8_EEENS6_IJNS7_ILi128EEENS7_ILi96EEENS7_ILi64EEEEEELi256ENS_10bfloat16_tEfNS_4arch4Sm90ELb0ELb0ELb0ELb1ELb1ELb0ELb1ELb1ELb0ELb1ELb1ELb0EEENS1_21CollectiveEpilogueFwdINS6_IJSA_NS7_ILi256EEESB_EEES9_SE_SG_Li256ELb1ELb1ELb1ELb0EEENS1_36VarlenDynamicPersistentTileSchedulerILi128ELi96ELi256ELi128ELb1ELb1ELb1ELb0ELb1ELb1EEEEEEEEEvNT_6ParamsE:
[----:B------:R-:W-:Y:S01]  /*0000*/  LDC R1, c[0x0][0x37c] ;  /* 0x0000df00ff017b82 */ /* 0x000fe20000000800 */
[----:B------:R-:W-:Y:S05]  /*0010*/  EXIT ;  /* 0x000000000000794d */ /* 0x000fea0003800000 */
.L_x_4:
        /* <DEDUP_REMOVED lines=14> */
.L_x_22:


//--------------------- .text._ZN7cutlass13device_kernelIN5flash11enable_sm90INS1_16FlashAttnFwdSm90INS1_25CollectiveMainloopFwdSm90ILi2EN4cute5tupleIJNS5_1CILi1EEES8_S8_EEENS6_IJNS7_ILi128EEENS7_ILi96EEENS7_ILi64EEEEEELi256ENS_10bfloat16_tEfNS_4arch4Sm90ELb0ELb0ELb0ELb1ELb1ELb1ELb1ELb1ELb0ELb1ELb1ELb0EEENS1_21CollectiveEpilogueFwdINS6_IJSA_NS7_ILi256EEESB_EEES9_SE_SG_Li256ELb1ELb1ELb1ELb0EEENS1_36VarlenDynamicPersistentTileSchedulerILi128ELi96ELi256ELi128ELb1ELb1ELb1ELb0ELb1ELb1EEEEEEEEEvNT_6ParamsE --------------------------
	.section	.text._ZN7cutlass13device_kernelIN5flash11enable_sm90INS1_16FlashAttnFwdSm90INS1_25CollectiveMainloopFwdSm90ILi2EN4cute5tupleIJNS5_1CILi1EEES8_S8_EEENS6_IJNS7_ILi128EEENS7_ILi96EEENS7_ILi64EEEEEELi256ENS_10bfloat16_tEfNS_4arch4Sm90ELb0ELb0ELb0ELb1ELb1ELb1ELb1ELb1ELb0ELb1ELb1ELb0EEENS1_21CollectiveEpilogueFwdINS6_IJSA_NS7_ILi256EEESB_EEES9_SE_SG_Li256ELb1ELb1ELb1ELb0EEENS1_36VarlenDynamicPersistentTileSchedulerILi128ELi96ELi256ELi128ELb1ELb1ELb1ELb0ELb1ELb1EEEEEEEEEvNT_6ParamsE,"ax",@progbits
	.align	128
.text._ZN7cutlass13device_kernelIN5flash11enable_sm90INS1_16FlashAttnFwdSm90INS1_25CollectiveMainloopFwdSm90ILi2EN4cute5tupleIJNS5_1CILi1EEES8_S8_EEENS6_IJNS7_ILi128EEENS7_ILi96EEENS7_ILi64EEEEEELi256ENS_10bfloat16_tEfNS_4arch4Sm90ELb0ELb0ELb0ELb1ELb1ELb1ELb1ELb1ELb0ELb1ELb1ELb0EEENS1_21CollectiveEpilogueFwdINS6_IJSA_NS7_ILi256EEESB_EEES9_SE_SG_Li256ELb1ELb1ELb1ELb0EEENS1_36VarlenDynamicPersistentTileSchedulerILi128ELi96ELi256ELi128ELb1ELb1ELb1ELb0ELb1ELb1EEEEEEEEEvNT_6ParamsE:
        .type           _ZN7cutlass13device_kernelIN5flash11enable_sm90INS1_16FlashAttnFwdSm90INS1_25CollectiveMainloopFwdSm90ILi2EN4cute5tupleIJNS5_1CILi1EEES8_S8_EEENS6_IJNS7_ILi128EEENS7_ILi96EEENS7_ILi64EEEEEELi256ENS_10bfloat16_tEfNS_4arch4Sm90ELb0ELb0ELb0ELb1ELb1ELb1ELb1ELb1ELb0ELb1ELb1ELb0EEENS1_21CollectiveEpilogueFwdINS6_IJSA_NS7_ILi256EEESB_EEES9_SE_SG_Li256ELb1ELb1ELb1ELb0EEENS1_36VarlenDynamicPersistentTileSchedulerILi128ELi96ELi256ELi128ELb1ELb1ELb1ELb0ELb1ELb1EEEEEEEEEvNT_6ParamsE,@function
        .size           _ZN7cutlass13device_kernelIN5flash11enable_sm90INS1_16FlashAttnFwdSm90INS1_25CollectiveMainloopFwdSm90ILi2EN4cute5tupleIJNS5_1CILi1EEES8_S8_EEENS6_IJNS7_ILi128EEENS7_ILi96EEENS7_ILi64EEEEEELi256ENS_10bfloat16_tEfNS_4arch4Sm90ELb0ELb0ELb0ELb1ELb1ELb1ELb1ELb1ELb0ELb1ELb1ELb0EEENS1_21CollectiveEpilogueFwdINS6_IJSA_NS7_ILi256EEESB_EEES9_SE_SG_Li256ELb1ELb1ELb1ELb0EEENS1_36VarlenDynamicPersistentTileSchedulerILi128ELi96ELi256ELi128ELb1ELb1ELb1ELb0ELb1ELb1EEEEEEEEEvNT_6ParamsE,(.L_x_23 - _ZN7cutlass13device_kernelIN5flash11enable_sm90INS1_16FlashAttnFwdSm90INS1_25CollectiveMainloopFwdSm90ILi2EN4cute5tupleIJNS5_1CILi1EEES8_S8_EEENS6_IJNS7_ILi128EEENS7_ILi96EEENS7_ILi64EEEEEELi256ENS_10bfloat16_tEfNS_4arch4Sm90ELb0ELb0ELb0ELb1ELb1ELb1ELb1ELb1ELb0ELb1ELb1ELb0EEENS1_21CollectiveEpilogueFwdINS6_IJSA_NS7_ILi256EEESB_EEES9_SE_SG_Li256ELb1ELb1ELb1ELb0EEENS1_36VarlenDynamicPersistentTileSchedulerILi128ELi96ELi256ELi128ELb1ELb1ELb1ELb0ELb1ELb1EEEEEEEEEvNT_6ParamsE)
        .other          _ZN7cutlass13device_kernelIN5flash11enable_sm90INS1_16FlashAttnFwdSm90INS1_25CollectiveMainloopFwdSm90ILi2EN4cute5tupleIJNS5_1CILi1EEES8_S8_EEENS6_IJNS7_ILi128EEENS7_ILi96EEENS7_ILi64EEEEEELi256ENS_10bfloat16_tEfNS_4arch4Sm90ELb0ELb0ELb0ELb1ELb1ELb1ELb1ELb1ELb0ELb1ELb1ELb0EEENS1_21CollectiveEpilogueFwdINS6_IJSA_NS7_ILi256EEESB_EEES9_SE_SG_Li256ELb1ELb1ELb1ELb0EEENS1_36VarlenDynamicPersistentTileSchedulerILi128ELi96ELi256ELi128ELb1ELb1ELb1ELb0ELb1ELb1EEEEEEEEEvNT_6ParamsE,@"STO_CUDA_ENTRY STV_DEFAULT"
_ZN7cutlass13device_kernelIN5flash11enable_sm90INS1_16FlashAttnFwdSm90INS1_25CollectiveMainloopFwdSm90ILi2EN4cute5tupleIJNS5_1CILi1EEES8_S8_EEENS6_IJNS7_ILi128EEENS7_ILi96EEENS7_ILi64EEEEEELi256ENS_10bfloat16_tEfNS_4arch4Sm90ELb0ELb0ELb0ELb1ELb1ELb1ELb1ELb1ELb0ELb1ELb1ELb0EEENS1_21CollectiveEpilogueFwdINS6_IJSA_NS7_ILi256EEESB_EEES9_SE_SG_Li256ELb1ELb1ELb1ELb0EEENS1_36VarlenDynamicPersistentTileSchedulerILi128ELi96ELi256ELi128ELb1ELb1ELb1ELb0ELb1ELb1EEEEEEEEEvNT_6ParamsE:
[----:B------:R-:W-:Y:S01]  /*0000*/  LDC R1, c[0x0][0x37c] ;  /* 0x0000df00ff017b82 */ /* 0x000fe20000000800 */
[----:B------:R-:W-:Y:S05]  /*0010*/  EXIT ;  /* 0x000000000000794d */ /* 0x000fea0003800000 */
.L_x_5:
        /* <DEDUP_REMOVED lines=14> */
.L_x_23:


//--------------------- .text._ZN7cutlass13device_kernelIN5flash11enable_sm90INS1_16FlashAttnFwdSm90INS1_25CollectiveMainloopFwdSm90ILi2EN4cute5tupleIJNS5_1CILi1EEES8_S8_EEENS6_IJNS7_ILi128EEENS7_ILi96EEENS7_ILi64EEEEEELi256ENS_10bfloat16_tEfNS_4arch4Sm90ELb0ELb1ELb0ELb0ELb1ELb0ELb0ELb1ELb0ELb1ELb1ELb0EEENS1_21CollectiveEpilogueFwdINS6_IJSA_NS7_ILi256EEESB_EEES9_SE_SG_Li256ELb0ELb1ELb1ELb0EEENS1_19SingleTileSchedulerILb0ELb1ELb1ELi128EEEEEEEEEvNT_6ParamsE --------------------------
	.section	.text._ZN7cutlass13device_kernelIN5flash11enable_sm90INS1_16FlashAttnFwdSm90INS1_25CollectiveMainloopFwdSm90ILi2EN4cute5tupleIJNS5_1CILi1EEES8_S8_EEENS6_IJNS7_ILi128EEENS7_ILi96EEENS7_ILi64EEEEEELi256ENS_10bfloat16_tEfNS_4arch4Sm90ELb0ELb1ELb0ELb0ELb1ELb0ELb0ELb1ELb0ELb1ELb1ELb0EEENS1_21CollectiveEpilogueFwdINS6_IJSA_NS7_ILi256EEESB_EEES9_SE_SG_Li256ELb0ELb1ELb1ELb0EEENS1_19SingleTileSchedulerILb0ELb1ELb1ELi128EEEEEEEEEvNT_6ParamsE,"ax",@progbits
	.align	128
.text._ZN7cutlass13device_kernelIN5flash11enable_sm90INS1_16FlashAttnFwdSm90INS1_25CollectiveMainloopFwdSm90ILi2EN4cute5tupleIJNS5_1CILi1EEES8_S8_EEENS6_IJNS7_ILi128EEENS7_ILi96EEENS7_ILi64EEEEEELi256ENS_10bfloat16_tEfNS_4arch4Sm90ELb0ELb1ELb0ELb0ELb1ELb0ELb0ELb1ELb0ELb1ELb1ELb0EEENS1_21CollectiveEpilogueFwdINS6_IJSA_NS7_ILi256EEESB_EEES9_SE_SG_Li256ELb0ELb1ELb1ELb0EEENS1_19SingleTileSchedulerILb0ELb1ELb1ELi128EEEEEEEEEvNT_6ParamsE:
        .type           _ZN7cutlass13device_kernelIN5flash11enable_sm90INS1_16FlashAttnFwdSm90INS1_25CollectiveMainloopFwdSm90ILi2EN4cute5tupleIJNS5_1CILi1EEES8_S8_EEENS6_IJNS7_ILi128EEENS7_ILi96EEENS7_ILi64EEEEEELi256ENS_10bfloat16_tEfNS_4arch4Sm90ELb0ELb1ELb0ELb0ELb1ELb0ELb0ELb1ELb0ELb1ELb1ELb0EEENS1_21CollectiveEpilogueFwdINS6_IJSA_NS7_ILi256EEESB_EEES9_SE_SG_Li256ELb0ELb1ELb1ELb0EEENS1_19SingleTileSchedulerILb0ELb1ELb1ELi128EEEEEEEEEvNT_6ParamsE,@function
        .size           _ZN7cutlass13device_kernelIN5flash11enable_sm90INS1_16FlashAttnFwdSm90INS1_25CollectiveMainloopFwdSm90ILi2EN4cute5tupleIJNS5_1CILi1EEES8_S8_EEENS6_IJNS7_ILi128EEENS7_ILi96EEENS7_ILi64EEEEEELi256ENS_10bfloat16_tEfNS_4arch4Sm90ELb0ELb1ELb0ELb0ELb1ELb0ELb0ELb1ELb0ELb1ELb1ELb0EEENS1_21CollectiveEpilogueFwdINS6_IJSA_NS7_ILi256EEESB_EEES9_SE_SG_Li256ELb0ELb1ELb1ELb0EEENS1_19SingleTileSchedulerILb0ELb1ELb1ELi128EEEEEEEEEvNT_6ParamsE,(.L_x_24 - _ZN7cutlass13device_kernelIN5flash11enable_sm90INS1_16FlashAttnFwdSm90INS1_25CollectiveMainloopFwdSm90ILi2EN4cute5tupleIJNS5_1CILi1EEES8_S8_EEENS6_IJNS7_ILi128EEENS7_ILi96EEENS7_ILi64EEEEEELi256ENS_10bfloat16_tEfNS_4arch4Sm90ELb0ELb1ELb0ELb0ELb1ELb0ELb0ELb1ELb0ELb1ELb1ELb0EEENS1_21CollectiveEpilogueFwdINS6_IJSA_NS7_ILi256EEESB_EEES9_SE_SG_Li256ELb0ELb1ELb1ELb0EEENS1_19SingleTileSchedulerILb0ELb1ELb1ELi128EEEEEEEEEvNT_6ParamsE)
        .other          _ZN7cutlass13device_kernelIN5flash11enable_sm90INS1_16FlashAttnFwdSm90INS1_25CollectiveMainloopFwdSm90ILi2EN4cute5tupleIJNS5_1CILi1EEES8_S8_EEENS6_IJNS7_ILi128EEENS7_ILi96EEENS7_ILi64EEEEEELi256ENS_10bfloat16_tEfNS_4arch4Sm90ELb0ELb1ELb0ELb0ELb1ELb0ELb0ELb1ELb0ELb1ELb1ELb0EEENS1_21CollectiveEpilogueFwdINS6_IJSA_NS7_ILi256EEESB_EEES9_SE_SG_Li256ELb0ELb1ELb1ELb0EEENS1_19SingleTileSchedulerILb0ELb1ELb1ELi128EEEEEEEEEvNT_6ParamsE,@"STO_CUDA_ENTRY STV_DEFAULT"
_ZN7cutlass13device_kernelIN5flash11enable_sm90INS1_16FlashAttnFwdSm90INS1_25CollectiveMainloopFwdSm90ILi2EN4cute5tupleIJNS5_1CILi1EEES8_S8_EEENS6_IJNS7_ILi128EEENS7_ILi96EEENS7_ILi64EEEEEELi256ENS_10bfloat16_tEfNS_4arch4Sm90ELb0ELb1ELb0ELb0ELb1ELb0ELb0ELb1ELb0ELb1ELb1ELb0EEENS1_21CollectiveEpilogueFwdINS6_IJSA_NS7_ILi256EEESB_EEES9_SE_SG_Li256ELb0ELb1ELb1ELb0EEENS1_19SingleTileSchedulerILb0ELb1ELb1ELi128EEEEEEEEEvNT_6ParamsE:
[----:B------:R-:W-:Y:S01]  /*0000*/  LDC R1, c[0x0][0x37c] ;  /* 0x0000df00ff017b82 */ /* 0x000fe20000000800 */
[----:B------:R-:W-:Y:S05]  /*0010*/  EXIT ;  /* 0x000000000000794d */ /* 0x000fea0003800000 */
.L_x_6:
        /* <DEDUP_REMOVED lines=14> */
.L_x_24:


//--------------------- .text._ZN7cutlass13device_kernelIN5flash11enable_sm90INS1_16FlashAttnFwdSm90INS1_25CollectiveMainloopFwdSm90ILi2EN4cute5tupleIJNS5_1CILi1EEES8_S8_EEENS6_IJNS7_ILi128EEENS7_ILi96EEENS7_ILi64EEEEEELi256ENS_10bfloat16_tEfNS_4arch4Sm90ELb0ELb1ELb0ELb0ELb1ELb0ELb1ELb1ELb0ELb1ELb1ELb0EEENS1_21CollectiveEpilogueFwdINS6_IJSA_NS7_ILi256EEESB_EEES9_SE_SG_Li256ELb0ELb1ELb1ELb0EEENS1_19SingleTileSchedulerILb0ELb1ELb1ELi128EEEEEEEEEvNT_6ParamsE --------------------------
	.section	.text._ZN7cutlass13device_kernelIN5flash11enable_sm90INS1_16FlashAttnFwdSm90INS1_25CollectiveMainloopFwdSm90ILi2EN4cute5tupleIJNS5_1CILi1EEES8_S8_EEENS6_IJNS7_ILi128EEENS7_ILi96EEENS7_ILi64EEEEEELi256ENS_10bfloat16_tEfNS_4arch4Sm90ELb0ELb1ELb0ELb0ELb1ELb0ELb1ELb1ELb0ELb1ELb1ELb0EEENS1_21CollectiveEpilogueFwdINS6_IJSA_NS7_ILi256EEESB_EEES9_SE_SG_Li256ELb0ELb1ELb1ELb0EEENS1_19SingleTileSchedulerILb0ELb1ELb1ELi128EEEEEEEEEvNT_6ParamsE,"ax",@progbits
	.align	128
.text._ZN7cutlass13device_kernelIN5flash11enable_sm90INS1_16FlashAttnFwdSm90INS1_25CollectiveMainloopFwdSm90ILi2EN4cute5tupleIJNS5_1CILi1EEES8_S8_EEENS6_IJNS7_ILi128EEENS7_ILi96EEENS7_ILi64EEEEEELi256ENS_10bfloat16_tEfNS_4arch4Sm90ELb0ELb1ELb0ELb0ELb1ELb0ELb1ELb1ELb0ELb1ELb1ELb0EEENS1_21CollectiveEpilogueFwdINS6_IJSA_NS7_ILi256EEESB_EEES9_SE_SG_Li256ELb0ELb1ELb1ELb0EEENS1_19SingleTileSchedulerILb0ELb1ELb1ELi128EEEEEEEEEvNT_6ParamsE:
        .type           _ZN7cutlass13device_kernelIN5flash11enable_sm90INS1_16FlashAttnFwdSm90INS1_25CollectiveMainloopFwdSm90ILi2EN4cute5tupleIJNS5_1CILi1EEES8_S8_EEENS6_IJNS7_ILi128EEENS7_ILi96EEENS7_ILi64EEEEEELi256ENS_10bfloat16_tEfNS_4arch4Sm90ELb0ELb1ELb0ELb0ELb1ELb0ELb1ELb1ELb0ELb1ELb1ELb0EEENS1_21CollectiveEpilogueFwdINS6_IJSA_NS7_ILi256EEESB_EEES9_SE_SG_Li256ELb0ELb1ELb1ELb0EEENS1_19SingleTileSchedulerILb0ELb1ELb1ELi128EEEEEEEEEvNT_6ParamsE,@function
        .size           _ZN7cutlass13device_kernelIN5flash11enable_sm90INS1_16FlashAttnFwdSm90INS1_25CollectiveMainloopFwdSm90ILi2EN4cute5tupleIJNS5_1CILi1EEES8_S8_EEENS6_IJNS7_ILi128EEENS7_ILi96EEENS7_ILi64EEEEEELi256ENS_10bfloat16_tEfNS_4arch4Sm90ELb0ELb1ELb0ELb0ELb1ELb0ELb1ELb1ELb0ELb1ELb1ELb0EEENS1_21CollectiveEpilogueFwdINS6_IJSA_NS7_ILi256EEESB_EEES9_SE_SG_Li256ELb0ELb1ELb1ELb0EEENS1_19SingleTileSchedulerILb0ELb1ELb1ELi128EEEEEEEEEvNT_6ParamsE,(.L_x_25 - _ZN7cutlass13device_kernelIN5flash11enable_sm90INS1_16FlashAttnFwdSm90INS1_25CollectiveMainloopFwdSm90ILi2EN4cute5tupleIJNS5_1CILi1EEES8_S8_EEENS6_IJNS7_ILi128EEENS7_ILi96EEENS7_ILi64EEEEEELi256ENS_10bfloat16_tEfNS_4arch4Sm90ELb0ELb1ELb0ELb0ELb1ELb0ELb1ELb1ELb0ELb1ELb1ELb0EEENS1_21CollectiveEpilogueFwdINS6_IJSA_NS7_ILi256EEESB_EEES9_SE_SG_Li256ELb0ELb1ELb1ELb0EEENS1_19SingleTileSchedulerILb0ELb1ELb1ELi128EEEEEEEEEvNT_6ParamsE)
        .other          _ZN7cutlass13device_kernelIN5flash11enable_sm90INS1_16FlashAttnFwdSm90INS1_25CollectiveMainloopFwdSm90ILi2EN4cute5tupleIJNS5_1CILi1EEES8_S8_EEENS6_IJNS7_ILi128EEENS7_ILi96EEENS7_ILi64EEEEEELi256ENS_10bfloat16_tEfNS_4arch4Sm90ELb0ELb1ELb0ELb0ELb1ELb0ELb1ELb1ELb0ELb1ELb1ELb0EEENS1_21CollectiveEpilogueFwdINS6_IJSA_NS7_ILi256EEESB_EEES9_SE_SG_Li256ELb0ELb1ELb1ELb0EEENS1_19SingleTileSchedulerILb0ELb1ELb1ELi128EEEEEEEEEvNT_6ParamsE,@"STO_CUDA_ENTRY STV_DEFAULT"
_ZN7cutlass13device_kernelIN5flash11enable_sm90INS1_16FlashAttnFwdSm90INS1_25CollectiveMainloopFwdSm90ILi2EN4cute5tupleIJNS5_1CILi1EEES8_S8_EEENS6_IJNS7_ILi128EEENS7_ILi96EEENS7_ILi64EEEEEELi256ENS_10bfloat16_tEfNS_4arch4Sm90ELb0ELb1ELb0ELb0ELb1ELb0ELb1ELb1ELb0ELb1ELb1ELb0EEENS1_21CollectiveEpilogueFwdINS6_IJSA_NS7_ILi256EEESB_EEES9_SE_SG_Li256ELb0ELb1ELb1ELb0EEENS1_19SingleTileSchedulerILb0ELb1ELb1ELi128EEEEEEEEEvNT_6ParamsE:
[----:B------:R-:W-:Y:S01]  /*0000*/  LDC R1, c[0x0][0x37c] ;  /* 0x0000df00ff017b82 */ /* 0x000fe20000000800 */
[----:B------:R-:W-:Y:S05]  /*0010*/  EXIT ;  /* 0x000000000000794d */ /* 0x000fea0003800000 */
.L_x_7:
        /* <DEDUP_REMOVED lines=14> */
.L_x_25:


//--------------------- .text._ZN7cutlass13device_kernelIN5flash11enable_sm90INS1_16FlashAttnFwdSm90INS1_25CollectiveMainloopFwdSm90ILi2EN4cute5tupleIJNS5_1CILi1EEES8_S8_EEENS6_IJNS7_ILi128EEENS7_ILi96EEENS7_ILi64EEEEEELi256ENS_10bfloat16_tEfNS_4arch4Sm90ELb0ELb1ELb0ELb1ELb1ELb0ELb0ELb1ELb0ELb1ELb1ELb0EEENS1_21CollectiveEpilogueFwdINS6_IJSA_NS7_ILi256EEESB_EEES9_SE_SG_Li256ELb1ELb1ELb1ELb0EEENS1_36VarlenDynamicPersistentTileSchedulerILi128ELi96ELi256ELi128ELb1ELb1ELb1ELb1ELb0ELb1EEEEEEEEEvNT_6ParamsE --------------------------
	.section	.text._ZN7cutlass13device_kernelIN5flash11enable_sm90INS1_16FlashAttnFwdSm90INS1_25CollectiveMainloopFwdSm90ILi2EN4cute5tupleIJNS5_1CILi1EEES8_S8_EEENS6_IJNS7_ILi128EEENS7_ILi96EEENS7_ILi64EEEEEELi256ENS_10bfloat16_tEfNS_4arch4Sm90ELb0ELb1ELb0ELb1ELb1ELb0ELb0ELb1ELb0ELb1ELb1ELb0EEENS1_21CollectiveEpilogueFwdINS6_IJSA_NS7_ILi256EEESB_EEES9_SE_SG_Li256ELb1ELb1ELb1ELb0EEENS1_36VarlenDynamicPersistentTileSchedulerILi128ELi96ELi256ELi128ELb1ELb1ELb1ELb1ELb0ELb1EEEEEEEEEvNT_6ParamsE,"ax",@progbits
	.align	128
.text._ZN7cutlass13device_kernelIN5flash11enable_sm90INS1_16FlashAttnFwdSm90INS1_25CollectiveMainloopFwdSm90ILi2EN4cute5tupleIJNS5_1CILi1EEES8_S8_EEENS6_IJNS7_ILi128EEENS7_ILi96EEENS7_ILi64EEEEEELi256ENS_10bfloat16_tEfNS_4arch4Sm90ELb0ELb1ELb0ELb1ELb1ELb0ELb0ELb1ELb0ELb1ELb1ELb0EEENS1_21CollectiveEpilogueFwdINS6_IJSA_NS7_ILi256EEESB_EEES9_SE_SG_Li256ELb1ELb1ELb1ELb0EEENS1_36VarlenDynamicPersistentTileSchedulerILi128ELi96ELi256ELi128ELb1ELb1ELb1ELb1ELb0ELb1EEEEEEEEEvNT_6ParamsE:
        .type           _ZN7cutlass13device_kernelIN5flash11enable_sm90INS1_16FlashAttnFwdSm90INS1_25CollectiveMainloopFwdSm90ILi2EN4cute5tupleIJNS5_1CILi1EEES8_S8_EEENS6_IJNS7_ILi128EEENS7_ILi96EEENS7_ILi64EEEEEELi256ENS_10bfloat16_tEfNS_4arch4Sm90ELb0ELb1ELb0ELb1ELb1ELb0ELb0ELb1ELb0ELb1ELb1ELb0EEENS1_21CollectiveEpilogueFwdINS6_IJSA_NS7_ILi256EEESB_EEES9_SE_SG_Li256ELb1ELb1ELb1ELb0EEENS1_36VarlenDynamicPersistentTileSchedulerILi128ELi96ELi256ELi128ELb1ELb1ELb1ELb1ELb0ELb1EEEEEEEEEvNT_6ParamsE,@function
        .size           _ZN7cutlass13device_kernelIN5flash11enable_sm90INS1_16FlashAttnFwdSm90INS1_25CollectiveMainloopFwdSm90ILi2EN4cute5tupleIJNS5_1CILi1EEES8_S8_EEENS6_IJNS7_ILi128EEENS7_ILi96EEENS7_ILi64EEEEEELi256ENS_10bfloat16_tEfNS_4arch4Sm90ELb0ELb1ELb0ELb1ELb1ELb0ELb0ELb1ELb0ELb1ELb1ELb0EEENS1_21CollectiveEpilogueFwdINS6_IJSA_NS7_ILi256EEESB_EEES9_SE_SG_Li256ELb1ELb1ELb1ELb0EEENS1_36VarlenDynamicPersistentTileSchedulerILi128ELi96ELi256ELi128ELb1ELb1ELb1ELb1ELb0ELb1EEEEEEEEEvNT_6ParamsE,(.L_x_26 - _ZN7cutlass13device_kernelIN5flash11enable_sm90INS1_16FlashAttnFwdSm90INS1_25CollectiveMainloopFwdSm90ILi2EN4cute5tupleIJNS5_1CILi1EEES8_S8_EEENS6_IJNS7_ILi128EEENS7_ILi96EEENS7_ILi64EEEEEELi256ENS_10bfloat16_tEfNS_4arch4Sm90ELb0ELb1ELb0ELb1ELb1ELb0ELb0ELb1ELb0ELb1ELb1ELb0EEENS1_21CollectiveEpilogueFwdINS6_IJSA_NS7_ILi256EEESB_EEES9_SE_SG_Li256ELb1ELb1ELb1ELb0EEENS1_36VarlenDynamicPersistentTileSchedulerILi128ELi96ELi256ELi128ELb1ELb1ELb1ELb1ELb0ELb1EEEEEEEEEvNT_6ParamsE)
        .other          _ZN7cutlass13device_kernelIN5flash11enable_sm90INS1_16FlashAttnFwdSm90INS1_25CollectiveMainloopFwdSm90ILi2EN4cute5tupleIJNS5_1CILi1EEES8_S8_EEENS6_IJNS7_ILi128EEENS7_ILi96EEENS7_ILi64EEEEEELi256ENS_10bfloat16_tEfNS_4arch4Sm90ELb0ELb1ELb0ELb1ELb1ELb0ELb0ELb1ELb0ELb1ELb1ELb0EEENS1_21CollectiveEpilogueFwdINS6_IJSA_NS7_ILi256EEESB_EEES9_SE_SG_Li256ELb1ELb1ELb1ELb0EEENS1_36VarlenDynamicPersistentTileSchedulerILi128ELi96ELi256ELi128ELb1ELb1ELb1ELb1ELb0ELb1EEEEEEEEEvNT_6ParamsE,@"STO_CUDA_ENTRY STV_DEFAULT"
_ZN7cutlass13device_kernelIN5flash11enable_sm90INS1_16FlashAttnFwdSm90INS1_25CollectiveMainloopFwdSm90ILi2EN4cute5tupleIJNS5_1CILi1EEES8_S8_EEENS6_IJNS7_ILi128EEENS7_ILi96EEENS7_ILi64EEEEEELi256ENS_10bfloat16_tEfNS_4arch4Sm90ELb0ELb1ELb0ELb1ELb1ELb0ELb0ELb1ELb0ELb1ELb1ELb0EEENS1_21CollectiveEpilogueFwdINS6_IJSA_NS7_ILi256EEESB_EEES9_SE_SG_Li256ELb1ELb1ELb1ELb0EEENS1_36VarlenDynamicPersistentTileSchedulerILi128ELi96ELi256ELi128ELb1ELb1ELb1ELb1ELb0ELb1EEEEEEEEEvNT_6ParamsE:
[----:B------:R-:W-:Y:S01]  /*0000*/  LDC R1, c[0x0][0x37c] ;  /* 0x0000df00ff017b82 */ /* 0x000fe20000000800 */
[----:B------:R-:W-:Y:S05]  /*0010*/  EXIT ;  /* 0x000000000000794d */ /* 0x000fea0003800000 */
.L_x_8:
        /* <DEDUP_REMOVED lines=14> */
.L_x_26:


//--------------------- .text._ZN7cutlass13device_kernelIN5flash11enable_sm90INS1_16FlashAttnFwdSm90INS1_25CollectiveMainloopFwdSm90ILi2EN4cute5tupleIJNS5_1CILi1EEES8_S8_EEENS6_IJNS7_ILi128EEENS7_ILi96EEENS7_ILi64EEEEEELi256ENS_10bfloat16_tEfNS_4arch4Sm90ELb0ELb1ELb0ELb1ELb1ELb1ELb0ELb1ELb0ELb1ELb1ELb0EEENS1_21CollectiveEpilogueFwdINS6_IJSA_NS7_ILi256EEESB_EEES9_SE_SG_Li256ELb1ELb1ELb1ELb0EEENS1_36VarlenDynamicPersistentTileSchedulerILi128ELi96ELi256ELi128ELb1ELb1ELb1ELb1ELb0ELb1EEEEEEEEEvNT_6ParamsE --------------------------
	.section	.text._ZN7cutlass13device_kernelIN5flash11enable_sm90INS1_16FlashAttnFwdSm90INS1_25CollectiveMainloopFwdSm90ILi2EN4cute5tupleIJNS5_1CILi1EEES8_S8_EEENS6_IJNS7_ILi128EEENS7_ILi96EEENS7_ILi64EEEEEELi256ENS_10bfloat16_tEfNS_4arch4Sm90ELb0ELb1ELb0ELb1ELb1ELb1ELb0ELb1ELb0ELb1ELb1ELb0EEENS1_21CollectiveEpilogueFwdINS6_IJSA_NS7_ILi256EEESB_EEES9_SE_SG_Li256ELb1ELb1ELb1ELb0EEENS1_36VarlenDynamicPersistentTileSchedulerILi128ELi96ELi256ELi128ELb1ELb1ELb1ELb1ELb0ELb1EEEEEEEEEvNT_6ParamsE,"ax",@progbits
	.align	128
.text._ZN7cutlass13device_kernelIN5flash11enable_sm90INS1_16FlashAttnFwdSm90INS1_25CollectiveMainloopFwdSm90ILi2EN4cute5tupleIJNS5_1CILi1EEES8_S8_EEENS6_IJNS7_ILi128EEENS7_ILi96EEENS7_ILi64EEEEEELi256ENS_10bfloat16_tEfNS_4arch4Sm90ELb0ELb1ELb0ELb1ELb1ELb1ELb0ELb1ELb0ELb1ELb1ELb0EEENS1_21CollectiveEpilogueFwdINS6_IJSA_NS7_ILi256EEESB_EEES9_SE_SG_Li256ELb1ELb1ELb1ELb0EEENS1_36VarlenDynamicPersistentTileSchedulerILi128ELi96ELi256ELi128ELb1ELb1ELb1ELb1ELb0ELb1EEEEEEEEEvNT_6ParamsE:
        .type           _ZN7cutlass13device_kernelIN5flash11enable_sm90INS1_16FlashAttnFwdSm90INS1_25CollectiveMainloopFwdSm90ILi2EN4cute5tupleIJNS5_1CILi1EEES8_S8_EEENS6_IJNS7_ILi128EEENS7_ILi96EEENS7_ILi64EEEEEELi256ENS_10bfloat16_tEfNS_4arch4Sm90ELb0ELb1ELb0ELb1ELb1ELb1ELb0ELb1ELb0ELb1ELb1ELb0EEENS1_21CollectiveEpilogueFwdINS6_IJSA_NS7_ILi256EEESB_EEES9_SE_SG_Li256ELb1ELb1ELb1ELb0EEENS1_36VarlenDynamicPersistentTileSchedulerILi128ELi96ELi256ELi128ELb1ELb1ELb1ELb1ELb0ELb1EEEEEEEEEvNT_6ParamsE,@function
        .size           _ZN7cutlass13device_kernelIN5flash11enable_sm90INS1_16FlashAttnFwdSm90INS1_25CollectiveMainloopFwdSm90ILi2EN4cute5tupleIJNS5_1CILi1EEES8_S8_EEENS6_IJNS7_ILi128EEENS7_ILi96EEENS7_ILi64EEEEEELi256ENS_10bfloat16_tEfNS_4arch4Sm90ELb0ELb1ELb0ELb1ELb1ELb1ELb0ELb1ELb0ELb1ELb1ELb0EEENS1_21CollectiveEpilogueFwdINS6_IJSA_NS7_ILi256EEESB_EEES9_SE_SG_Li256ELb1ELb1ELb1ELb0EEENS1_36VarlenDynamicPersistentTileSchedulerILi128ELi96ELi256ELi128ELb1ELb1ELb1ELb1ELb0ELb1EEEEEEEEEvNT_6ParamsE,(.L_x_27 - _ZN7cutlass13device_kernelIN5flash11enable_sm90INS1_16FlashAttnFwdSm90INS1_25CollectiveMainloopFwdSm90ILi2EN4cute5tupleIJNS5_1CILi1EEES8_S8_EEENS6_IJNS7_ILi128EEENS7_ILi96EEENS7_ILi64EEEEEELi256ENS_10bfloat16_tEfNS_4arch4Sm90ELb0ELb1ELb0ELb1ELb1ELb1ELb0ELb1ELb0ELb1ELb1ELb0EEENS1_21CollectiveEpilogueFwdINS6_IJSA_NS7_ILi256EEESB_EEES9_SE_SG_Li256ELb1ELb1ELb1ELb0EEENS1_36VarlenDynamicPersistentTileSchedulerILi128ELi96ELi256ELi128ELb1ELb1ELb1ELb1ELb0ELb1EEEEEEEEEvNT_6ParamsE)
        .other          _ZN7cutlass13device_kernelIN5flash11enable_sm90INS1_16FlashAttnFwdSm90INS1_25CollectiveMainloopFwdSm90ILi2EN4cute5tupleIJNS5_1CILi1EEES8_S8_EEENS6_IJNS7_ILi128EEENS7_ILi96EEENS7_ILi64EEEEEELi256ENS_10bfloat16_tEfNS_4arch4Sm90ELb0ELb1ELb0ELb1ELb1ELb1ELb0ELb1ELb0ELb1ELb1ELb0EEENS1_21CollectiveEpilogueFwdINS6_IJSA_NS7_ILi256EEESB_EEES9_SE_SG_Li256ELb1ELb1ELb1ELb0EEENS1_36VarlenDynamicPersistentTileSchedulerILi128ELi96ELi256ELi128ELb1ELb1ELb1ELb1ELb0ELb1EEEEEEEEEvNT_6ParamsE,@"STO_CUDA_ENTRY STV_DEFAULT"
_ZN7cutlass13device_kernelIN5flash11enable_sm90INS1_16FlashAttnFwdSm90INS1_25CollectiveMainloopFwdSm90ILi2EN4cute5tupleIJNS5_1CILi1EEES8_S8_EEENS6_IJNS7_ILi128EEENS7_ILi96EEENS7_ILi64EEEEEELi256ENS_10bfloat16_tEfNS_4arch4Sm90ELb0ELb1ELb0ELb1ELb1ELb1ELb0ELb1ELb0ELb1ELb1ELb0EEENS1_21CollectiveEpilogueFwdINS6_IJSA_NS7_ILi256EEESB_EEES9_SE_SG_Li256ELb1ELb1ELb1ELb0EEENS1_36VarlenDynamicPersistentTileSchedulerILi128ELi96ELi256ELi128ELb1ELb1ELb1ELb1ELb0ELb1EEEEEEEEEvNT_6ParamsE:
[----:B------:R-:W-:Y:S01]  /*0000*/  LDC R1, c[0x0][0x37c] ;  /* 0x0000df00ff017b82 */ /* 0x000fe20000000800 */
[----:B------:R-:W-:Y:S05]  /*0010*/  EXIT ;  /* 0x000000000000794d */ /* 0x000fea0003800000 */
.L_x_9:
        /* <DEDUP_REMOVED lines=14> */
.L_x_27:


//--------------------- .text._ZN7cutlass13device_kernelIN5flash11enable_sm90INS1_16FlashAttnFwdSm90INS1_25CollectiveMainloopFwdSm90ILi2EN4cute5tupleIJNS5_1CILi1EEES8_S8_EEENS6_IJNS7_ILi128EEENS7_ILi96EEENS7_ILi64EEEEEELi256ENS_10bfloat16_tEfNS_4arch4Sm90ELb0ELb1ELb0ELb1ELb1ELb0ELb1ELb1ELb0ELb1ELb1ELb0EEENS1_21CollectiveEpilogueFwdINS6_IJSA_NS7_ILi256EEESB_EEES9_SE_SG_Li256ELb1ELb1ELb1ELb0EEENS1_36VarlenDynamicPersistentTileSchedulerILi128ELi96ELi256ELi128ELb1ELb1ELb1ELb1ELb0ELb1EEEEEEEEEvNT_6ParamsE --------------------------
	.section	.text._ZN7cutlass13device_kernelIN5flash11enable_sm90INS1_16FlashAttnFwdSm90INS1_25CollectiveMainloopFwdSm90ILi2EN4cute5tupleIJNS5_1CILi1EEES8_S8_EEENS6_IJNS7_ILi128EEENS7_ILi96EEENS7_ILi64EEEEEELi256ENS_10bfloat16_tEfNS_4arch4Sm90ELb0ELb1ELb0ELb1ELb1ELb0ELb1ELb1ELb0ELb1ELb1ELb0EEENS1_21CollectiveEpilogueFwdINS6_IJSA_NS7_ILi256EEESB_EEES9_SE_SG_Li256ELb1ELb1ELb1ELb0EEENS1_36VarlenDynamicPersistentTileSchedulerILi128ELi96ELi256ELi128ELb1ELb1ELb1ELb1ELb0ELb1EEEEEEEEEvNT_6ParamsE,"ax",@progbits
	.align	128
.text._ZN7cutlass13device_kernelIN5flash11enable_sm90INS1_16FlashAttnFwdSm90INS1_25CollectiveMainloopFwdSm90ILi2EN4cute5tupleIJNS5_1CILi1EEES8_S8_EEENS6_IJNS7_ILi128EEENS7_ILi96EEENS7_ILi64EEEEEELi256ENS_10bfloat16_tEfNS_4arch4Sm90ELb0ELb1ELb0ELb1ELb1ELb0ELb1ELb1ELb0ELb1ELb1ELb0EEENS1_21CollectiveEpilogueFwdINS6_IJSA_NS7_ILi256EEESB_EEES9_SE_SG_Li256ELb1ELb1ELb1ELb0EEENS1_36VarlenDynamicPersistentTileSchedulerILi128ELi96ELi256ELi128ELb1ELb1ELb1ELb1ELb0ELb1EEEEEEEEEvNT_6ParamsE:
        .type           _ZN7cutlass13device_kernelIN5flash11enable_sm90INS1_16FlashAttnFwdSm90INS1_25CollectiveMainloopFwdSm90ILi2EN4cute5tupleIJNS5_1CILi1EEES8_S8_EEENS6_IJNS7_ILi128EEENS7_ILi96EEENS7_ILi64EEEEEELi256ENS_10bfloat16_tEfNS_4arch4Sm90ELb0ELb1ELb0ELb1ELb1ELb0ELb1ELb1ELb0ELb1ELb1ELb0EEENS1_21CollectiveEpilogueFwdINS6_IJSA_NS7_ILi256EEESB_EEES9_SE_SG_Li256ELb1ELb1ELb1ELb0EEENS1_36VarlenDynamicPersistentTileSchedulerILi128ELi96ELi256ELi128ELb1ELb1ELb1ELb1ELb0ELb1EEEEEEEEEvNT_6ParamsE,@function
        .size           _ZN7cutlass13device_kernelIN5flash11enable_sm90INS1_16FlashAttnFwdSm90INS1_25CollectiveMainloopFwdSm90ILi2EN4cute5tupleIJNS5_1CILi1EEES8_S8_EEENS6_IJNS7_ILi128EEENS7_ILi96EEENS7_ILi64EEEEEELi256ENS_10bfloat16_tEfNS_4arch4Sm90ELb0ELb1ELb0ELb1ELb1ELb0ELb1ELb1ELb0ELb1ELb1ELb0EEENS1_21CollectiveEpilogueFwdINS6_IJSA_NS7_ILi256EEESB_EEES9_SE_SG_Li256ELb1ELb1ELb1ELb0EEENS1_36VarlenDynamicPersistentTileSchedulerILi128ELi96ELi256ELi128ELb1ELb1ELb1ELb1ELb0ELb1EEEEEEEEEvNT_6ParamsE,(.L_x_28 - _ZN7cutlass13device_kernelIN5flash11enable_sm90INS1_16FlashAttnFwdSm90INS1_25CollectiveMainloopFwdSm90ILi2EN4cute5tupleIJNS5_1CILi1EEES8_S8_EEENS6_IJNS7_ILi128EEENS7_ILi96EEENS7_ILi64EEEEEELi256ENS_10bfloat16_tEfNS_4arch4Sm90ELb0ELb1ELb0ELb1ELb1ELb0ELb1ELb1ELb0ELb1ELb1ELb0EEENS1_21CollectiveEpilogueFwdINS6_IJSA_NS7_ILi256EEESB_EEES9_SE_SG_Li256ELb1ELb1ELb1ELb0EEENS1_36VarlenDynamicPersistentTileSchedulerILi128ELi96ELi256ELi128ELb1ELb1ELb1ELb1ELb0ELb1EEEEEEEEEvNT_6ParamsE)
        .other          _ZN7cutlass13device_kernelIN5flash11enable_sm90INS1_16FlashAttnFwdSm90INS1_25CollectiveMainloopFwdSm90ILi2EN4cute5tupleIJNS5_1CILi1EEES8_S8_EEENS6_IJNS7_ILi128EEENS7_ILi96EEENS7_ILi64EEEEEELi256ENS_10bfloat16_tEfNS_4arch4Sm90ELb0ELb1ELb0ELb1ELb1ELb0ELb1ELb1ELb0ELb1ELb1ELb0EEENS1_21CollectiveEpilogueFwdINS6_IJSA_NS7_ILi256EEESB_EEES9_SE_SG_Li256ELb1ELb1ELb1ELb0EEENS1_36VarlenDynamicPersistentTileSchedulerILi128ELi96ELi256ELi128ELb1ELb1ELb1ELb1ELb0ELb1EEEEEEEEEvNT_6ParamsE,@"STO_CUDA_ENTRY STV_DEFAULT"
_ZN7cutlass13device_kernelIN5flash11enable_sm90INS1_16FlashAttnFwdSm90INS1_25CollectiveMainloopFwdSm90ILi2EN4cute5tupleIJNS5_1CILi1EEES8_S8_EEENS6_IJNS7_ILi128EEENS7_ILi96EEENS7_ILi64EEEEEELi256ENS_10bfloat16_tEfNS_4arch4Sm90ELb0ELb1ELb0ELb1ELb1ELb0ELb1ELb1ELb0ELb1ELb1ELb0EEENS1_21CollectiveEpilogueFwdINS6_IJSA_NS7_ILi256EEESB_EEES9_SE_SG_Li256ELb1ELb1ELb1ELb0EEENS1_36VarlenDynamicPersistentTileSchedulerILi128ELi96ELi256ELi128ELb1ELb1ELb1ELb1ELb0ELb1EEEEEEEEEvNT_6ParamsE:
[----:B------:R-:W-:Y:S01]  /*0000*/  LDC R1, c[0x0][0x37c] ;  /* 0x0000df00ff017b82 */ /* 0x000fe20000000800 */
[----:B------:R-:W-:Y:S05]  /*0010*/  EXIT ;  /* 0x000000000000794d */ /* 0x000fea0003800000 */
.L_x_10:
        /* <DEDUP_REMOVED lines=14> */
.L_x_28:


//--------------------- .text._ZN7cutlass13device_kernelIN5flash11enable_sm90INS1_16FlashAttnFwdSm90INS1_25CollectiveMainloopFwdSm90ILi2EN4cute5tupleIJNS5_1CILi1EEES8_S8_EEENS6_IJNS7_ILi128EEENS7_ILi96EEENS7_ILi64EEEEEELi256ENS_10bfloat16_tEfNS_4arch4Sm90ELb0ELb1ELb0ELb1ELb1ELb1ELb1ELb1ELb0ELb1ELb1ELb0EEENS1_21CollectiveEpilogueFwdINS6_IJSA_NS7_ILi256EEESB_EEES9_SE_SG_Li256ELb1ELb1ELb1ELb0EEENS1_36VarlenDynamicPersistentTileSchedulerILi128ELi96ELi256ELi128ELb1ELb1ELb1ELb1ELb0ELb1EEEEEEEEEvNT_6ParamsE --------------------------
	.section	.text._ZN7cutlass13device_kernelIN5flash11enable_sm90INS1_16FlashAttnFwdSm90INS1_25CollectiveMainloopFwdSm90ILi2EN4cute5tupleIJNS5_1CILi1EEES8_S8_EEENS6_IJNS7_ILi128EEENS7_ILi96EEENS7_ILi64EEEEEELi256ENS_10bfloat16_tEfNS_4arch4Sm90ELb0ELb1ELb0ELb1ELb1ELb1ELb1ELb1ELb0ELb1ELb1ELb0EEENS1_21CollectiveEpilogueFwdINS6_IJSA_NS7_ILi256EEESB_EEES9_SE_SG_Li256ELb1ELb1ELb1ELb0EEENS1_36VarlenDynamicPersistentTileSchedulerILi128ELi96ELi256ELi128ELb1ELb1ELb1ELb1ELb0ELb1EEEEEEEEEvNT_6ParamsE,"ax",@progbits
	.align	128
.text._ZN7cutlass13device_kernelIN5flash11enable_sm90INS1_16FlashAttnFwdSm90INS1_25CollectiveMainloopFwdSm90ILi2EN4cute5tupleIJNS5_1CILi1EEES8_S8_EEENS6_IJNS7_ILi128EEENS7_ILi96EEENS7_ILi64EEEEEELi256ENS_10bfloat16_tEfNS_4arch4Sm90ELb0ELb1ELb0ELb1ELb1ELb1ELb1ELb1ELb0ELb1ELb1ELb0EEENS1_21CollectiveEpilogueFwdINS6_IJSA_NS7_ILi256EEESB_EEES9_SE_SG_Li256ELb1ELb1ELb1ELb0EEENS1_36VarlenDynamicPersistentTileSchedulerILi128ELi96ELi256ELi128ELb1ELb1ELb1ELb1ELb0ELb1EEEEEEEEEvNT_6ParamsE:
        .type           _ZN7cutlass13device_kernelIN5flash11enable_sm90INS1_16FlashAttnFwdSm90INS1_25CollectiveMainloopFwdSm90ILi2EN4cute5tupleIJNS5_1CILi1EEES8_S8_EEENS6_IJNS7_ILi128EEENS7_ILi96EEENS7_ILi64EEEEEELi256ENS_10bfloat16_tEfNS_4arch4Sm90ELb0ELb1ELb0ELb1ELb1ELb1ELb1ELb1ELb0ELb1ELb1ELb0EEENS1_21CollectiveEpilogueFwdINS6_IJSA_NS7_ILi256EEESB_EEES9_SE_SG_Li256ELb1ELb1ELb1ELb0EEENS1_36VarlenDynamicPersistentTileSchedulerILi128ELi96ELi256ELi128ELb1ELb1ELb1ELb1ELb0ELb1EEEEEEEEEvNT_6ParamsE,@function
        .size           _ZN7cutlass13device_kernelIN5flash11enable_sm90INS1_16FlashAttnFwdSm90INS1_25CollectiveMainloopFwdSm90ILi2EN4cute5tupleIJNS5_1CILi1EEES8_S8_EEENS6_IJNS7_ILi128EEENS7_ILi96EEENS7_ILi64EEEEEELi256ENS_10bfloat16_tEfNS_4arch4Sm90ELb0ELb1ELb0ELb1ELb1ELb1ELb1ELb1ELb0ELb1ELb1ELb0EEENS1_21CollectiveEpilogueFwdINS6_IJSA_NS7_ILi256EEESB_EEES9_SE_SG_Li256ELb1ELb1ELb1ELb0EEENS1_36VarlenDynamicPersistentTileSchedulerILi128ELi96ELi256ELi128ELb1ELb1ELb1ELb1ELb0ELb1EEEEEEEEEvNT_6ParamsE,(.L_x_29 - _ZN7cutlass13device_kernelIN5flash11enable_sm90INS1_16FlashAttnFwdSm90INS1_25CollectiveMainloopFwdSm90ILi2EN4cute5tupleIJNS5_1CILi1EEES8_S8_EEENS6_IJNS7_ILi128EEENS7_ILi96EEENS7_ILi64EEEEEELi256ENS_10bfloat16_tEfNS_4arch4Sm90ELb0ELb1ELb0ELb1ELb1ELb1ELb1ELb1ELb0ELb1ELb1ELb0EEENS1_21CollectiveEpilogueFwdINS6_IJSA_NS7_ILi256EEESB_EEES9_SE_SG_Li256ELb1ELb1ELb1ELb0EEENS1_36VarlenDynamicPersistentTileSchedulerILi128ELi96ELi256ELi128ELb1ELb1ELb1ELb1ELb0ELb1EEEEEEEEEvNT_6ParamsE)
        .other          _ZN7cutlass13device_kernelIN5flash11enable_sm90INS1_16FlashAttnFwdSm90INS1_25CollectiveMainloopFwdSm90ILi2EN4cute5tupleIJNS5_1CILi1EEES8_S8_EEENS6_IJNS7_ILi128EEENS7_ILi96EEENS7_ILi64EEEEEELi256ENS_10bfloat16_tEfNS_4arch4Sm90ELb0ELb1ELb0ELb1ELb1ELb1ELb1ELb1ELb0ELb1ELb1ELb0EEENS1_21CollectiveEpilogueFwdINS6_IJSA_NS7_ILi256EEESB_EEES9_SE_SG_Li256ELb1ELb1ELb1ELb0EEENS1_36VarlenDynamicPersistentTileSchedulerILi128ELi96ELi256ELi128ELb1ELb1ELb1ELb1ELb0ELb1EEEEEEEEEvNT_6ParamsE,@"STO_CUDA_ENTRY STV_DEFAULT"
_ZN7cutlass13device_kernelIN5flash11enable_sm90INS1_16FlashAttnFwdSm90INS1_25CollectiveMainloopFwdSm90ILi2EN4cute5tupleIJNS5_1CILi1EEES8_S8_EEENS6_IJNS7_ILi128EEENS7_ILi96EEENS7_ILi64EEEEEELi256ENS_10bfloat16_tEfNS_4arch4Sm90ELb0ELb1ELb0ELb1ELb1ELb1ELb1ELb1ELb0ELb1ELb1ELb0EEENS1_21CollectiveEpilogueFwdINS6_IJSA_NS7_ILi256EEESB_EEES9_SE_SG_Li256ELb1ELb1ELb1ELb0EEENS1_36VarlenDynamicPersistentTileSchedulerILi128ELi96ELi256ELi128ELb1ELb1ELb1ELb1ELb0ELb1EEEEEEEEEvNT_6ParamsE:
[----:B------:R-:W-:Y:S01]  /*0000*/  LDC R1, c[0x0][0x37c] ;  /* 0x0000df00ff017b82 */ /* 0x000fe20000000800 */
[----:B------:R-:W-:Y:S05]  /*0010*/  EXIT ;  /* 0x000000000000794d */ /* 0x000fea0003800000 */
.L_x_11:
        /* <DEDUP_REMOVED lines=14> */
.L_x_29:


//--------------------- .text._ZN7cutlass13device_kernelIN5flash11enable_sm90INS1_16FlashAttnFwdSm90INS1_25CollectiveMainloopFwdSm90ILi2EN4cute5tupleIJNS5_1CILi1EEES8_S8_EEENS6_IJNS7_ILi128EEENS7_ILi96EEENS7_ILi64EEEEEELi256ENS_10bfloat16_tEfNS_4arch4Sm90ELb1ELb0ELb0ELb0ELb1ELb0ELb0ELb1ELb0ELb1ELb1ELb0EEENS1_21CollectiveEpilogueFwdINS6_IJSA_NS7_ILi256EEESB_EEES9_SE_SG_Li256ELb0ELb1ELb1ELb0EEENS1_19SingleTileSchedulerILb0ELb1ELb1ELi128EEEEEEEEEvNT_6ParamsE --------------------------
	.section	.text._ZN7cutlass13device_kernelIN5flash11enable_sm90INS1_16FlashAttnFwdSm90INS1_25CollectiveMainloopFwdSm90ILi2EN4cute5tupleIJNS5_1CILi1EEES8_S8_EEENS6_IJNS7_ILi128EEENS7_ILi96EEENS7_ILi64EEEEEELi256ENS_10bfloat16_tEfNS_4arch4Sm90ELb1ELb0ELb0ELb0ELb1ELb0ELb0ELb1ELb0ELb1ELb1ELb0EEENS1_21CollectiveEpilogueFwdINS6_IJSA_NS7_ILi256EEESB_EEES9_SE_SG_Li256ELb0ELb1ELb1ELb0EEENS1_19SingleTileSchedulerILb0ELb1ELb1ELi128EEEEEEEEEvNT_6ParamsE,"ax",@progbits
	.align	128
.text._ZN7cutlass13device_kernelIN5flash11enable_sm90INS1_16FlashAttnFwdSm90INS1_25CollectiveMainloopFwdSm90ILi2EN4cute5tupleIJNS5_1CILi1EEES8_S8_EEENS6_IJNS7_ILi128EEENS7_ILi96EEENS7_ILi64EEEEEELi256ENS_10bfloat16_tEfNS_4arch4Sm90ELb1ELb0ELb0ELb0ELb1ELb0ELb0ELb1ELb0ELb1ELb1ELb0EEENS1_21CollectiveEpilogueFwdINS6_IJSA_NS7_ILi256EEESB_EEES9_SE_SG_Li256ELb0ELb1ELb1ELb0EEENS1_19SingleTileSchedulerILb0ELb1ELb1ELi128EEEEEEEEEvNT_6ParamsE:
        .type           _ZN7cutlass13device_kernelIN5flash11enable_sm90INS1_16FlashAttnFwdSm90INS1_25CollectiveMainloopFwdSm90ILi2EN4cute5tupleIJNS5_1CILi1EEES8_S8_EEENS6_IJNS7_ILi128EEENS7_ILi96EEENS7_ILi64EEEEEELi256ENS_10bfloat16_tEfNS_4arch4Sm90ELb1ELb0ELb0ELb0ELb1ELb0ELb0ELb1ELb0ELb1ELb1ELb0EEENS1_21CollectiveEpilogueFwdINS6_IJSA_NS7_ILi256EEESB_EEES9_SE_SG_Li256ELb0ELb1ELb1ELb0EEENS1_19SingleTileSchedulerILb0ELb1ELb1ELi128EEEEEEEEEvNT_6ParamsE,@function
        .size           _ZN7cutlass13device_kernelIN5flash11enable_sm90INS1_16FlashAttnFwdSm90INS1_25CollectiveMainloopFwdSm90ILi2EN4cute5tupleIJNS5_1CILi1EEES8_S8_EEENS6_IJNS7_ILi128EEENS7_ILi96EEENS7_ILi64EEEEEELi256ENS_10bfloat16_tEfNS_4arch4Sm90ELb1ELb0ELb0ELb0ELb1ELb0ELb0ELb1ELb0ELb1ELb1ELb0EEENS1_21CollectiveEpilogueFwdINS6_IJSA_NS7_ILi256EEESB_EEES9_SE_SG_Li256ELb0ELb1ELb1ELb0EEENS1_19SingleTileSchedulerILb0ELb1ELb1ELi128EEEEEEEEEvNT_6ParamsE,(.L_x_30 - _ZN7cutlass13device_kernelIN5flash11enable_sm90INS1_16FlashAttnFwdSm90INS1_25CollectiveMainloopFwdSm90ILi2EN4cute5tupleIJNS5_1CILi1EEES8_S8_EEENS6_IJNS7_ILi128EEENS7_ILi96EEENS7_ILi64EEEEEELi256ENS_10bfloat16_tEfNS_4arch4Sm90ELb1ELb0ELb0ELb0ELb1ELb0ELb0ELb1ELb0ELb1ELb1ELb0EEENS1_21CollectiveEpilogueFwdINS6_IJSA_NS7_ILi256EEESB_EEES9_SE_SG_Li256ELb0ELb1ELb1ELb0EEENS1_19SingleTileSchedulerILb0ELb1ELb1ELi128EEEEEEEEEvNT_6ParamsE)
        .other          _ZN7cutlass13device_kernelIN5flash11enable_sm90INS1_16FlashAttnFwdSm90INS1_25CollectiveMainloopFwdSm90ILi2EN4cute5tupleIJNS5_1CILi1EEES8_S8_EEENS6_IJNS7_ILi128EEENS7_ILi96EEENS7_ILi64EEEEEELi256ENS_10bfloat16_tEfNS_4arch4Sm90ELb1ELb0ELb0ELb0ELb1ELb0ELb0ELb1ELb0ELb1ELb1ELb0EEENS1_21CollectiveEpilogueFwdINS6_IJSA_NS7_ILi256EEESB_EEES9_SE_SG_Li256ELb0ELb1ELb1ELb0EEENS1_19SingleTileSchedulerILb0ELb1ELb1ELi128EEEEEEEEEvNT_6ParamsE,@"STO_CUDA_ENTRY STV_DEFAULT"
_ZN7cutlass13device_kernelIN5flash11enable_sm90INS1_16FlashAttnFwdSm90INS1_25CollectiveMainloopFwdSm90ILi2EN4cute5tupleIJNS5_1CILi1EEES8_S8_EEENS6_IJNS7_ILi128EEENS7_ILi96EEENS7_ILi64EEEEEELi256ENS_10bfloat16_tEfNS_4arch4Sm90ELb1ELb0ELb0ELb0ELb1ELb0ELb0ELb1ELb0ELb1ELb1ELb0EEENS1_21CollectiveEpilogueFwdINS6_IJSA_NS7_ILi256EEESB_EEES9_SE_SG_Li256ELb0ELb1ELb1ELb0EEENS1_19SingleTileSchedulerILb0ELb1ELb1ELi128EEEEEEEEEvNT_6ParamsE:
[----:B------:R-:W-:Y:S01]  /*0000*/  LDC R1, c[0x0][0x37c] ;  /* 0x0000df00ff017b82 */ /* 0x000fe20000000800 */
[----:B------:R-:W-:Y:S05]  /*0010*/  EXIT ;  /* 0x000000000000794d */ /* 0x000fea0003800000 */
.L_x_12:
        /* <DEDUP_REMOVED lines=14> */
.L_x_30:


//--------------------- .text._ZN7cutlass13device_kernelIN5flash11enable_sm90INS1_16FlashAttnFwdSm90INS1_25CollectiveMainloopFwdSm90ILi2EN4cute5tupleIJNS5_1CILi1EEES8_S8_EEENS6_IJNS7_ILi128EEENS7_ILi96EEENS7_ILi64EEEEEELi256ENS_10bfloat16_tEfNS_4arch4Sm90ELb1ELb0ELb0ELb0ELb1ELb0ELb1ELb1ELb0ELb1ELb1ELb0EEENS1_21CollectiveEpilogueFwdINS6_IJSA_NS7_ILi256EEESB_EEES9_SE_SG_Li256ELb0ELb1ELb1ELb0EEENS1_19SingleTileSchedulerILb0ELb1ELb1ELi128EEEEEEEEEvNT_6ParamsE --------------------------
	.section	.text._ZN7cutlass13device_kernelIN5flash11enable_sm90INS1_16FlashAttnFwdSm90INS1_25CollectiveMainloopFwdSm90ILi2EN4cute5tupleIJNS5_1CILi1EEES8_S8_EEENS6_IJNS7_ILi128EEENS7_ILi96EEENS7_ILi64EEEEEELi256ENS_10bfloat16_tEfNS_4arch4Sm90ELb1ELb0ELb0ELb0ELb1ELb0ELb1ELb1ELb0ELb1ELb1ELb0EEENS1_21CollectiveEpilogueFwdINS6_IJSA_NS7_ILi256EEESB_EEES9_SE_SG_Li256ELb0ELb1ELb1ELb0EEENS1_19SingleTileSchedulerILb0ELb1ELb1ELi128EEEEEEEEEvNT_6ParamsE,"ax",@progbits
	.align	128
.text._ZN7cutlass13device_kernelIN5flash11enable_sm90INS1_16FlashAttnFwdSm90INS1_25CollectiveMainloopFwdSm90ILi2EN4cute5tupleIJNS5_1CILi1EEES8_S8_EEENS6_IJNS7_ILi128EEENS7_ILi96EEENS7_ILi64EEEEEELi256ENS_10bfloat16_tEfNS_4arch4Sm90ELb1ELb0ELb0ELb0ELb1ELb0ELb1ELb1ELb0ELb1ELb1ELb0EEENS1_21CollectiveEpilogueFwdINS6_IJSA_NS7_ILi256EEESB_EEES9_SE_SG_Li256ELb0ELb1ELb1ELb0EEENS1_19SingleTileSchedulerILb0ELb1ELb1ELi128EEEEEEEEEvNT_6ParamsE:
        .type           _ZN7cutlass13device_kernelIN5flash11enable_sm90INS1_16FlashAttnFwdSm90INS1_25CollectiveMainloopFwdSm90ILi2EN4cute5tupleIJNS5_1CILi1EEES8_S8_EEENS6_IJNS7_ILi128EEENS7_ILi96EEENS7_ILi64EEEEEELi256ENS_10bfloat16_tEfNS_4arch4Sm90ELb1ELb0ELb0ELb0ELb1ELb0ELb1ELb1ELb0ELb1ELb1ELb0EEENS1_21CollectiveEpilogueFwdINS6_IJSA_NS7_ILi256EEESB_EEES9_SE_SG_Li256ELb0ELb1ELb1ELb0EEENS1_19SingleTileSchedulerILb0ELb1ELb1ELi128EEEEEEEEEvNT_6ParamsE,@function
        .size           _ZN7cutlass13device_kernelIN5flash11enable_sm90INS1_16FlashAttnFwdSm90INS1_25CollectiveMainloopFwdSm90ILi2EN4cute5tupleIJNS5_1CILi1EEES8_S8_EEENS6_IJNS7_ILi128EEENS7_ILi96EEENS7_ILi64EEEEEELi256ENS_10bfloat16_tEfNS_4arch4Sm90ELb1ELb0ELb0ELb0ELb1ELb0ELb1ELb1ELb0ELb1ELb1ELb0EEENS1_21CollectiveEpilogueFwdINS6_IJSA_NS7_ILi256EEESB_EEES9_SE_SG_Li256ELb0ELb1ELb1ELb0EEENS1_19SingleTileSchedulerILb0ELb1ELb1ELi128EEEEEEEEEvNT_6ParamsE,(.L_x_31 - _ZN7cutlass13device_kernelIN5flash11enable_sm90INS1_16FlashAttnFwdSm90INS1_25CollectiveMainloopFwdSm90ILi2EN4cute5tupleIJNS5_1CILi1EEES8_S8_EEENS6_IJNS7_ILi128EEENS7_ILi96EEENS7_ILi64EEEEEELi256ENS_10bfloat16_tEfNS_4arch4Sm90ELb1ELb0ELb0ELb0ELb1ELb0ELb1ELb1ELb0ELb1ELb1ELb0EEENS1_21CollectiveEpilogueFwdINS6_IJSA_NS7_ILi256EEESB_EEES9_SE_SG_Li256ELb0ELb1ELb1ELb0EEENS1_19SingleTileSchedulerILb0ELb1ELb1ELi128EEEEEEEEEvNT_6ParamsE)
        .other          _ZN7cutlass13device_kernelIN5flash11enable_sm90INS1_16FlashAttnFwdSm90INS1_25CollectiveMainloopFwdSm90ILi2EN4cute5tupleIJNS5_1CILi1EEES8_S8_EEENS6_IJNS7_ILi128EEENS7_ILi96EEENS7_ILi64EEEEEELi256ENS_10bfloat16_tEfNS_4arch4Sm90ELb1ELb0ELb0ELb0ELb1ELb0ELb1ELb1ELb0ELb1ELb1ELb0EEENS1_21CollectiveEpilogueFwdINS6_IJSA_NS7_ILi256EEESB_EEES9_SE_SG_Li256ELb0ELb1ELb1ELb0EEENS1_19SingleTileSchedulerILb0ELb1ELb1ELi128EEEEEEEEEvNT_6ParamsE,@"STO_CUDA_ENTRY STV_DEFAULT"
_ZN7cutlass13device_kernelIN5flash11enable_sm90INS1_16FlashAttnFwdSm90INS1_25CollectiveMainloopFwdSm90ILi2EN4cute5tupleIJNS5_1CILi1EEES8_S8_EEENS6_IJNS7_ILi128EEENS7_ILi96EEENS7_ILi64EEEEEELi256ENS_10bfloat16_tEfNS_4arch4Sm90ELb1ELb0ELb0ELb0ELb1ELb0ELb1ELb1ELb0ELb1ELb1ELb0EEENS1_21CollectiveEpilogueFwdINS6_IJSA_NS7_ILi256EEESB_EEES9_SE_SG_Li256ELb0ELb1ELb1ELb0EEENS1_19SingleTileSchedulerILb0ELb1ELb1ELi128EEEEEEEEEvNT_6ParamsE:
[----:B------:R-:W-:Y:S01]  /*0000*/  LDC R1, c[0x0][0x37c] ;  /* 0x0000df00ff017b82 */ /* 0x000fe20000000800 */
[----:B------:R-:W-:Y:S05]  /*0010*/  EXIT ;  /* 0x000000000000794d */ /* 0x000fea0003800000 */
.L_x_13:
        /* <DEDUP_REMOVED lines=14> */
.L_x_31:


//--------------------- .text._ZN7cutlass13device_kernelIN5flash11enable_sm90INS1_16FlashAttnFwdSm90INS1_25CollectiveMainloopFwdSm90ILi2EN4cute5tupleIJNS5_1CILi1EEES8_S8_EEENS6_IJNS7_ILi128EEENS7_ILi96EEENS7_ILi64EEEEEELi256ENS_10bfloat16_tEfNS_4arch4Sm90ELb1ELb0ELb0ELb1ELb1ELb0ELb0ELb1ELb0ELb1ELb1ELb0EEENS1_21CollectiveEpilogueFwdINS6_IJSA_NS7_ILi256EEESB_EEES9_SE_SG_Li256ELb1ELb1ELb1ELb0EEENS1_36VarlenDynamicPersistentTileSchedulerILi128ELi96ELi256ELi128ELb1ELb1ELb1ELb1ELb1ELb1EEEEEEEEEvNT_6ParamsE --------------------------
	.section	.text._ZN7cutlass13device_kernelIN5flash11enable_sm90INS1_16FlashAttnFwdSm90INS1_25CollectiveMainloopFwdSm90ILi2EN4cute5tupleIJNS5_1CILi1EEES8_S8_EEENS6_IJNS7_ILi128EEENS7_ILi96EEENS7_ILi64EEEEEELi256ENS_10bfloat16_tEfNS_4arch4Sm90ELb1ELb0ELb0ELb1ELb1ELb0ELb0ELb1ELb0ELb1ELb1ELb0EEENS1_21CollectiveEpilogueFwdINS6_IJSA_NS7_ILi256EEESB_EEES9_SE_SG_Li256ELb1ELb1ELb1ELb0EEENS1_36VarlenDynamicPersistentTileSchedulerILi128ELi96ELi256ELi128ELb1ELb1ELb1ELb1ELb1ELb1EEEEEEEEEvNT_6ParamsE,"ax",@progbits
	.align	128
.text._ZN7cutlass13device_kernelIN5flash11enable_sm90INS1_16FlashAttnFwdSm90INS1_25CollectiveMainloopFwdSm90ILi2EN4cute5tupleIJNS5_1CILi1EEES8_S8_EEENS6_IJNS7_ILi128EEENS7_ILi96EEENS7_ILi64EEEEEELi256ENS_10bfloat16_tEfNS_4arch4Sm90ELb1ELb0ELb0ELb1ELb1ELb0ELb0ELb1ELb0ELb1ELb1ELb0EEENS1_21CollectiveEpilogueFwdINS6_IJSA_NS7_ILi256EEESB_EEES9_SE_SG_Li256ELb1ELb1ELb1ELb0EEENS1_36VarlenDynamicPersistentTileSchedulerILi128ELi96ELi256ELi128ELb1ELb1ELb1ELb1ELb1ELb1EEEEEEEEEvNT_6ParamsE:
        .type           _ZN7cutlass13device_kernelIN5flash11enable_sm90INS1_16FlashAttnFwdSm90INS1_25CollectiveMainloopFwdSm90ILi2EN4cute5tupleIJNS5_1CILi1EEES8_S8_EEENS6_IJNS7_ILi128EEENS7_ILi96EEENS7_ILi64EEEEEELi256ENS_10bfloat16_tEfNS_4arch4Sm90ELb1ELb0ELb0ELb1ELb1ELb0ELb0ELb1ELb0ELb1ELb1ELb0EEENS1_21CollectiveEpilogueFwdINS6_IJSA_NS7_ILi256EEESB_EEES9_SE_SG_Li256ELb1ELb1ELb1ELb0EEENS1_36VarlenDynamicPersistentTileSchedulerILi128ELi96ELi256ELi128ELb1ELb1ELb1ELb1ELb1ELb1EEEEEEEEEvNT_6ParamsE,@function
        .size           _ZN7cutlass13device_kernelIN5flash11enable_sm90INS1_16FlashAttnFwdSm90INS1_25CollectiveMainloopFwdSm90ILi2EN4cute5tupleIJNS5_1CILi1EEES8_S8_EEENS6_IJNS7_ILi128EEENS7_ILi96EEENS7_ILi64EEEEEELi256ENS_10bfloat16_tEfNS_4arch4Sm90ELb1ELb0ELb0ELb1ELb1ELb0ELb0ELb1ELb0ELb1ELb1ELb0EEENS1_21CollectiveEpilogueFwdINS6_IJSA_NS7_ILi256EEESB_EEES9_SE_SG_Li256ELb1ELb1ELb1ELb0EEENS1_36VarlenDynamicPersistentTileSchedulerILi128ELi96ELi256ELi128ELb1ELb1ELb1ELb1ELb1ELb1EEEEEEEEEvNT_6ParamsE,(.L_x_32 - _ZN7cutlass13device_kernelIN5flash11enable_sm90INS1_16FlashAttnFwdSm90INS1_25CollectiveMainloopFwdSm90ILi2EN4cute5tupleIJNS5_1CILi1EEES8_S8_EEENS6_IJNS7_ILi128EEENS7_ILi96EEENS7_ILi64EEEEEELi256ENS_10bfloat16_tEfNS_4arch4Sm90ELb1ELb0ELb0ELb1ELb1ELb0ELb0ELb1ELb0ELb1ELb1ELb0EEENS1_21CollectiveEpilogueFwdINS6_IJSA_NS7_ILi256EEESB_EEES9_SE_SG_Li256ELb1ELb1ELb1ELb0EEENS1_36VarlenDynamicPersistentTileSchedulerILi128ELi96ELi256ELi128ELb1ELb1ELb1ELb1ELb1ELb1EEEEEEEEEvNT_6ParamsE)
        .other          _ZN7cutlass13device_kernelIN5flash11enable_sm90INS1_16FlashAttnFwdSm90INS1_25CollectiveMainloopFwdSm90ILi2EN4cute5tupleIJNS5_1CILi1EEES8_S8_EEENS6_IJNS7_ILi128EEENS7_ILi96EEENS7_ILi64EEEEEELi256ENS_10bfloat16_tEfNS_4arch4Sm90ELb1ELb0ELb0ELb1ELb1ELb0ELb0ELb1ELb0ELb1ELb1ELb0EEENS1_21CollectiveEpilogueFwdINS6_IJSA_NS7_ILi256EEESB_EEES9_SE_SG_Li256ELb1ELb1ELb1ELb0EEENS1_36VarlenDynamicPersistentTileSchedulerILi128ELi96ELi256ELi128ELb1ELb1ELb1ELb1ELb1ELb1EEEEEEEEEvNT_6ParamsE,@"STO_CUDA_ENTRY STV_DEFAULT"
_ZN7cutlass13device_kernelIN5flash11enable_sm90INS1_16FlashAttnFwdSm90INS1_25CollectiveMainloopFwdSm90ILi2EN4cute5tupleIJNS5_1CILi1EEES8_S8_EEENS6_IJNS7_ILi128EEENS7_ILi96EEENS7_ILi64EEEEEELi256ENS_10bfloat16_tEfNS_4arch4Sm90ELb1ELb0ELb0ELb1ELb1ELb0ELb0ELb1ELb0ELb1ELb1ELb0EEENS1_21CollectiveEpilogueFwdINS6_IJSA_NS7_ILi256EEESB_EEES9_SE_SG_Li256ELb1ELb1ELb1ELb0EEENS1_36VarlenDynamicPersistentTileSchedulerILi128ELi96ELi256ELi128ELb1ELb1ELb1ELb1ELb1ELb1EEEEEEEEEvNT_6ParamsE:
[----:B------:R-:W-:Y:S01]  /*0000*/  LDC R1, c[0x0][0x37c] ;  /* 0x0000df00ff017b82 */ /* 0x000fe20000000800 */
[----:B------:R-:W-:Y:S05]  /*0010*/  EXIT ;  /* 0x000000000000794d */ /* 0x000fea0003800000 */
.L_x_14:
        /* <DEDUP_REMOVED lines=14> */
.L_x_32:


//--------------------- .text._ZN7cutlass13device_kernelIN5flash11enable_sm90INS1_16FlashAttnFwdSm90INS1_25CollectiveMainloopFwdSm90ILi2EN4cute5tupleIJNS5_1CILi1EEES8_S8_EEENS6_IJNS7_ILi128EEENS7_ILi96EEENS7_ILi64EEEEEELi256ENS_10bfloat16_tEfNS_4arch4Sm90ELb1ELb0ELb0ELb1ELb1ELb1ELb0ELb1ELb0ELb1ELb1ELb0EEENS1_21CollectiveEpilogueFwdINS6_IJSA_NS7_ILi256EEESB_EEES9_SE_SG_Li256ELb1ELb1ELb1ELb0EEENS1_36VarlenDynamicPersistentTileSchedulerILi128ELi96ELi256ELi128ELb1ELb1ELb1ELb1ELb1ELb1EEEEEEEEEvNT_6ParamsE --------------------------
	.section	.text._ZN7cutlass13device_kernelIN5flash11enable_sm90INS1_16FlashAttnFwdSm90INS1_25CollectiveMainloopFwdSm90ILi2EN4cute5tupleIJNS5_1CILi1EEES8_S8_EEENS6_IJNS7_ILi128EEENS7_ILi96EEENS7_ILi64EEEEEELi256ENS_10bfloat16_tEfNS_4arch4Sm90ELb1ELb0ELb0ELb1ELb1ELb1ELb0ELb1ELb0ELb1ELb1ELb0EEENS1_21CollectiveEpilogueFwdINS6_IJSA_NS7_ILi256EEESB_EEES9_SE_SG_Li256ELb1ELb1ELb1ELb0EEENS1_36VarlenDynamicPersistentTileSchedulerILi128ELi96ELi256ELi128ELb1ELb1ELb1ELb1ELb1ELb1EEEEEEEEEvNT_6ParamsE,"ax",@progbits
	.align	128
.text._ZN7cutlass13device_kernelIN5flash11enable_sm90INS1_16FlashAttnFwdSm90INS1_25CollectiveMainloopFwdSm90ILi2EN4cute5tupleIJNS5_1CILi1EEES8_S8_EEENS6_IJNS7_ILi128EEENS7_ILi96EEENS7_ILi64EEEEEELi256ENS_10bfloat16_tEfNS_4arch4Sm90ELb1ELb0ELb0ELb1ELb1ELb1ELb0ELb1ELb0ELb1ELb1ELb0EEENS1_21CollectiveEpilogueFwdINS6_IJSA_NS7_ILi256EEESB_EEES9_SE_SG_Li256ELb1ELb1ELb1ELb0EEENS1_36VarlenDynamicPersistentTileSchedulerILi128ELi96ELi256ELi128ELb1ELb1ELb1ELb1ELb1ELb1EEEEEEEEEvNT_6ParamsE:
        .type           _ZN7cutlass13device_kernelIN5flash11enable_sm90INS1_16FlashAttnFwdSm90INS1_25CollectiveMainloopFwdSm90ILi2EN4cute5tupleIJNS5_1CILi1EEES8_S8_EEENS6_IJNS7_ILi128EEENS7_ILi96EEENS7_ILi64EEEEEELi256ENS_10bfloat16_tEfNS_4arch4Sm90ELb1ELb0ELb0ELb1ELb1ELb1ELb0ELb1ELb0ELb1ELb1ELb0EEENS1_21CollectiveEpilogueFwdINS6_IJSA_NS7_ILi256EEESB_EEES9_SE_SG_Li256ELb1ELb1ELb1ELb0EEENS1_36VarlenDynamicPersistentTileSchedulerILi128ELi96ELi256ELi128ELb1ELb1ELb1ELb1ELb1ELb1EEEEEEEEEvNT_6ParamsE,@function
        .size           _ZN7cutlass13device_kernelIN5flash11enable_sm90INS1_16FlashAttnFwdSm90INS1_25CollectiveMainloopFwdSm90ILi2EN4cute5tupleIJNS5_1CILi1EEES8_S8_EEENS6_IJNS7_ILi128EEENS7_ILi96EEENS7_ILi64EEEEEELi256ENS_10bfloat16_tEfNS_4arch4Sm90ELb1ELb0ELb0ELb1ELb1ELb1ELb0ELb1ELb0ELb1ELb1ELb0EEENS1_21CollectiveEpilogueFwdINS6_IJSA_NS7_ILi256EEESB_EEES9_SE_SG_Li256ELb1ELb1ELb1ELb0EEENS1_36VarlenDynamicPersistentTileSchedulerILi128ELi96ELi256ELi128ELb1ELb1ELb1ELb1ELb1ELb1EEEEEEEEEvNT_6ParamsE,(.L_x_33 - _ZN7cutlass13device_kernelIN5flash11enable_sm90INS1_16FlashAttnFwdSm90INS1_25CollectiveMainloopFwdSm90ILi2EN4cute5tupleIJNS5_1CILi1EEES8_S8_EEENS6_IJNS7_ILi128EEENS7_ILi96EEENS7_ILi64EEEEEELi256ENS_10bfloat16_tEfNS_4arch4Sm90ELb1ELb0ELb0ELb1ELb1ELb1ELb0ELb1ELb0ELb1ELb1ELb0EEENS1_21CollectiveEpilogueFwdINS6_IJSA_NS7_ILi256EEESB_EEES9_SE_SG_Li256ELb1ELb1ELb1ELb0EEENS1_36VarlenDynamicPersistentTileSchedulerILi128ELi96ELi256ELi128ELb1ELb1ELb1ELb1ELb1ELb1EEEEEEEEEvNT_6ParamsE)
        .other          _ZN7cutlass13device_kernelIN5flash11enable_sm90INS1_16FlashAttnFwdSm90INS1_25CollectiveMainloopFwdSm90ILi2EN4cute5tupleIJNS5_1CILi1EEES8_S8_EEENS6_IJNS7_ILi128EEENS7_ILi96EEENS7_ILi64EEEEEELi256ENS_10bfloat16_tEfNS_4arch4Sm90ELb1ELb0ELb0ELb1ELb1ELb1ELb0ELb1ELb0ELb1ELb1ELb0EEENS1_21CollectiveEpilogueFwdINS6_IJSA_NS7_ILi256EEESB_EEES9_SE_SG_Li256ELb1ELb1ELb1ELb0EEENS1_36VarlenDynamicPersistentTileSchedulerILi128ELi96ELi256ELi128ELb1ELb1ELb1ELb1ELb1ELb1EEEEEEEEEvNT_6ParamsE,@"STO_CUDA_ENTRY STV_DEFAULT"
_ZN7cutlass13device_kernelIN5flash11enable_sm90INS1_16FlashAttnFwdSm90INS1_25CollectiveMainloopFwdSm90ILi2EN4cute5tupleIJNS5_1CILi1EEES8_S8_EEENS6_IJNS7_ILi128EEENS7_ILi96EEENS7_ILi64EEEEEELi256ENS_10bfloat16_tEfNS_4arch4Sm90ELb1ELb0ELb0ELb1ELb1ELb1ELb0ELb1ELb0ELb1ELb1ELb0EEENS1_21CollectiveEpilogueFwdINS6_IJSA_NS7_ILi256EEESB_EEES9_SE_SG_Li256ELb1ELb1ELb1ELb0EEENS1_36VarlenDynamicPersistentTileSchedulerILi128ELi96ELi256ELi128ELb1ELb1ELb1ELb1ELb1ELb1EEEEEEEEEvNT_6ParamsE:
[----:B------:R-:W-:Y:S01]  /*0000*/  LDC R1, c[0x0][0x37c] ;  /* 0x0000df00ff017b82 */ /* 0x000fe20000000800 */
[----:B------:R-:W-:Y:S05]  /*0010*/  EXIT ;  /* 0x000000000000794d */ /* 0x000fea0003800000 */
.L_x_15:
        /* <DEDUP_REMOVED lines=14> */
.L_x_33:


//--------------------- .text._ZN7cutlass13device_kernelIN5flash11enable_sm90INS1_16FlashAttnFwdSm90INS1_25CollectiveMainloopFwdSm90ILi2EN4cute5tupleIJNS5_1CILi1EEES8_S8_EEENS6_IJNS7_ILi128EEENS7_ILi96EEENS7_ILi64EEEEEELi256ENS_10bfloat16_tEfNS_4arch4Sm90ELb1ELb0ELb0ELb1ELb1ELb0ELb1ELb1ELb0ELb1ELb1ELb0EEENS1_21CollectiveEpilogueFwdINS6_IJSA_NS7_ILi256EEESB_EEES9_SE_SG_Li256ELb1ELb1ELb1ELb0EEENS1_36VarlenDynamicPersistentTileSchedulerILi128ELi96ELi256ELi128ELb1ELb1ELb1ELb1ELb1ELb1EEEEEEEEEvNT_6ParamsE --------------------------
	.section	.text._ZN7cutlass13device_kernelIN5flash11enable_sm90INS1_16FlashAttnFwdSm90INS1_25CollectiveMainloopFwdSm90ILi2EN4cute5tupleIJNS5_1CILi1EEES8_S8_EEENS6_IJNS7_ILi128EEENS7_ILi96EEENS7_ILi64EEEEEELi256ENS_10bfloat16_tEfNS_4arch4Sm90ELb1ELb0ELb0ELb1ELb1ELb0ELb1ELb1ELb0ELb1ELb1ELb0EEENS1_21CollectiveEpilogueFwdINS6_IJSA_NS7_ILi256EEESB_EEES9_SE_SG_Li256ELb1ELb1ELb1ELb0EEENS1_36VarlenDynamicPersistentTileSchedulerILi128ELi96ELi256ELi128ELb1ELb1ELb1ELb1ELb1ELb1EEEEEEEEEvNT_6ParamsE,"ax",@progbits
	.align	128
.text._ZN7cutlass13device_kernelIN5flash11enable_sm90INS1_16FlashAttnFwdSm90INS1_25CollectiveMainloopFwdSm90ILi2EN4cute5tupleIJNS5_1CILi1EEES8_S8_EEENS6_IJNS7_ILi128EEENS7_ILi96EEENS7_ILi64EEEEEELi256ENS_10bfloat16_tEfNS_4arch4Sm90ELb1ELb0ELb0ELb1ELb1ELb0ELb1ELb1ELb0ELb1ELb1ELb0EEENS1_21CollectiveEpilogueFwdINS6_IJSA_NS7_ILi256EEESB_EEES9_SE_SG_Li256ELb1ELb1ELb1ELb0EEENS1_36VarlenDynamicPersistentTileSchedulerILi128ELi96ELi256ELi128ELb1ELb1ELb1ELb1ELb1ELb1EEEEEEEEEvNT_6ParamsE:
        .type           _ZN7cutlass13device_kernelIN5flash11enable_sm90INS1_16FlashAttnFwdSm90INS1_25CollectiveMainloopFwdSm90ILi2EN4cute5tupleIJNS5_1CILi1EEES8_S8_EEENS6_IJNS7_ILi128EEENS7_ILi96EEENS7_ILi64EEEEEELi256ENS_10bfloat16_tEfNS_4arch4Sm90ELb1ELb0ELb0ELb1ELb1ELb0ELb1ELb1ELb0ELb1ELb1ELb0EEENS1_21CollectiveEpilogueFwdINS6_IJSA_NS7_ILi256EEESB_EEES9_SE_SG_Li256ELb1ELb1ELb1ELb0EEENS1_36VarlenDynamicPersistentTileSchedulerILi128ELi96ELi256ELi128ELb1ELb1ELb1ELb1ELb1ELb1EEEEEEEEEvNT_6ParamsE,@function
        .size           _ZN7cutlass13device_kernelIN5flash11enable_sm90INS1_16FlashAttnFwdSm90INS1_25CollectiveMainloopFwdSm90ILi2EN4cute5tupleIJNS5_1CILi1EEES8_S8_EEENS6_IJNS7_ILi128EEENS7_ILi96EEENS7_ILi64EEEEEELi256ENS_10bfloat16_tEfNS_4arch4Sm90ELb1ELb0ELb0ELb1ELb1ELb0ELb1ELb1ELb0ELb1ELb1ELb0EEENS1_21CollectiveEpilogueFwdINS6_IJSA_NS7_ILi256EEESB_EEES9_SE_SG_Li256ELb1ELb1ELb1ELb0EEENS1_36VarlenDynamicPersistentTileSchedulerILi128ELi96ELi256ELi128ELb1ELb1ELb1ELb1ELb1ELb1EEEEEEEEEvNT_6ParamsE,(.L_x_34 - _ZN7cutlass13device_kernelIN5flash11enable_sm90INS1_16FlashAttnFwdSm90INS1_25CollectiveMainloopFwdSm90ILi2EN4cute5tupleIJNS5_1CILi1EEES8_S8_EEENS6_IJNS7_ILi128EEENS7_ILi96EEENS7_ILi64EEEEEELi256ENS_10bfloat16_tEfNS_4arch4Sm90ELb1ELb0ELb0ELb1ELb1ELb0ELb1ELb1ELb0ELb1ELb1ELb0EEENS1_21CollectiveEpilogueFwdINS6_IJSA_NS7_ILi256EEESB_EEES9_SE_SG_Li256ELb1ELb1ELb1ELb0EEENS1_36VarlenDynamicPersistentTileSchedulerILi128ELi96ELi256ELi128ELb1ELb1ELb1ELb1ELb1ELb1EEEEEEEEEvNT_6ParamsE)
        .other          _ZN7cutlass13device_kernelIN5flash11enable_sm90INS1_16FlashAttnFwdSm90INS1_25CollectiveMainloopFwdSm90ILi2EN4cute5tupleIJNS5_1CILi1EEES8_S8_EEENS6_IJNS7_ILi128EEENS7_ILi96EEENS7_ILi64EEEEEELi256ENS_10bfloat16_tEfNS_4arch4Sm90ELb1ELb0ELb0ELb1ELb1ELb0ELb1ELb1ELb0ELb1ELb1ELb0EEENS1_21CollectiveEpilogueFwdINS6_IJSA_NS7_ILi256EEESB_EEES9_SE_SG_Li256ELb1ELb1ELb1ELb0EEENS1_36VarlenDynamicPersistentTileSchedulerILi128ELi96ELi256ELi128ELb1ELb1ELb1ELb1ELb1ELb1EEEEEEEEEvNT_6ParamsE,@"STO_CUDA_ENTRY STV_DEFAULT"
_ZN7cutlass13device_kernelIN5flash11enable_sm90INS1_16FlashAttnFwdSm90INS1_25CollectiveMainloopFwdSm90ILi2EN4cute5tupleIJNS5_1CILi1EEES8_S8_EEENS6_IJNS7_ILi128EEENS7_ILi96EEENS7_ILi64EEEEEELi256ENS_10bfloat16_tEfNS_4arch4Sm90ELb1ELb0ELb0ELb1ELb1ELb0ELb1ELb1ELb0ELb1ELb1ELb0EEENS1_21CollectiveEpilogueFwdINS6_IJSA_NS7_ILi256EEESB_EEES9_SE_SG_Li256ELb1ELb1ELb1ELb0EEENS1_36VarlenDynamicPersistentTileSchedulerILi128ELi96ELi256ELi128ELb1ELb1ELb1ELb1ELb1ELb1EEEEEEEEEvNT_6ParamsE:
[----:B------:R-:W-:Y:S01]  /*0000*/  LDC R1, c[0x0][0x37c] ;  /* 0x0000df00ff017b82 */ /* 0x000fe20000000800 */
[----:B------:R-:W-:Y:S05]  /*0010*/  EXIT ;  /* 0x000000000000794d */ /* 0x000fea0003800000 */
.L_x_16:
        /* <DEDUP_REMOVED lines=14> */
.L_x_34:


//--------------------- .text._ZN7cutlass13device_kernelIN5flash11enable_sm90INS1_16FlashAttnFwdSm90INS1_25CollectiveMainloopFwdSm90ILi2EN4cute5tupleIJNS5_1CILi1EEES8_S8_EEENS6_IJNS7_ILi128EEENS7_ILi96EEENS7_ILi64EEEEEELi256ENS_10bfloat16_tEfNS_4arch4Sm90ELb1ELb0ELb0ELb1ELb1ELb1ELb1ELb1ELb0ELb1ELb1ELb0EEENS1_21CollectiveEpilogueFwdINS6_IJSA_NS7_ILi256EEESB_EEES9_SE_SG_Li256ELb1ELb1ELb1ELb0EEENS1_36VarlenDynamicPersistentTileSchedulerILi128ELi96ELi256ELi128ELb1ELb1ELb1ELb1ELb1ELb1EEEEEEEEEvNT_6ParamsE --------------------------
	.section	.text._ZN7cutlass13device_kernelIN5flash11enable_sm90INS1_16FlashAttnFwdSm90INS1_25CollectiveMainloopFwdSm90ILi2EN4cute5tupleIJNS5_1CILi1EEES8_S8_EEENS6_IJNS7_ILi128EEENS7_ILi96EEENS7_ILi64EEEEEELi256ENS_10bfloat16_tEfNS_4arch4Sm90ELb1ELb0ELb0ELb1ELb1ELb1ELb1ELb1ELb0ELb1ELb1ELb0EEENS1_21CollectiveEpilogueFwdINS6_IJSA_NS7_ILi256EEESB_EEES9_SE_SG_Li256ELb1ELb1ELb1ELb0EEENS1_36VarlenDynamicPersistentTileSchedulerILi128ELi96ELi256ELi128ELb1ELb1ELb1ELb1ELb1ELb1EEEEEEEEEvNT_6ParamsE,"ax",@progbits
	.align	128
.text._ZN7cutlass13device_kernelIN5flash11enable_sm90INS1_16FlashAttnFwdSm90INS1_25CollectiveMainloopFwdSm90ILi2EN4cute5tupleIJNS5_1CILi1EEES8_S8_EEENS6_IJNS7_ILi128EEENS7_ILi96EEENS7_ILi64EEEEEELi256ENS_10bfloat16_tEfNS_4arch4Sm90ELb1ELb0ELb0ELb1ELb1ELb1ELb1ELb1ELb0ELb1ELb1ELb0EEENS1_21CollectiveEpilogueFwdINS6_IJSA_NS7_ILi256EEESB_EEES9_SE_SG_Li256ELb1ELb1ELb1ELb0EEENS1_36VarlenDynamicPersistentTileSchedulerILi128ELi96ELi256ELi128ELb1ELb1ELb1ELb1ELb1ELb1EEEEEEEEEvNT_6ParamsE:
        .type           _ZN7cutlass13device_kernelIN5flash11enable_sm90INS1_16FlashAttnFwdSm90INS1_25CollectiveMainloopFwdSm90ILi2EN4cute5tupleIJNS5_1CILi1EEES8_S8_EEENS6_IJNS7_ILi128EEENS7_ILi96EEENS7_ILi64EEEEEELi256ENS_10bfloat16_tEfNS_4arch4Sm90ELb1ELb0ELb0ELb1ELb1ELb1ELb1ELb1ELb0ELb1ELb1ELb0EEENS1_21CollectiveEpilogueFwdINS6_IJSA_NS7_ILi256EEESB_EEES9_SE_SG_Li256ELb1ELb1ELb1ELb0EEENS1_36VarlenDynamicPersistentTileSchedulerILi128ELi96ELi256ELi128ELb1ELb1ELb1ELb1ELb1ELb1EEEEEEEEEvNT_6ParamsE,@function
        .size           _ZN7cutlass13device_kernelIN5flash11enable_sm90INS1_16FlashAttnFwdSm90INS1_25CollectiveMainloopFwdSm90ILi2EN4cute5tupleIJNS5_1CILi1EEES8_S8_EEENS6_IJNS7_ILi128EEENS7_ILi96EEENS7_ILi64EEEEEELi256ENS_10bfloat16_tEfNS_4arch4Sm90ELb1ELb0ELb0ELb1ELb1ELb1ELb1ELb1ELb0ELb1ELb1ELb0EEENS1_21CollectiveEpilogueFwdINS6_IJSA_NS7_ILi256EEESB_EEES9_SE_SG_Li256ELb1ELb1ELb1ELb0EEENS1_36VarlenDynamicPersistentTileSchedulerILi128ELi96ELi256ELi128ELb1ELb1ELb1ELb1ELb1ELb1EEEEEEEEEvNT_6ParamsE,(.L_x_35 - _ZN7cutlass13device_kernelIN5flash11enable_sm90INS1_16FlashAttnFwdSm90INS1_25CollectiveMainloopFwdSm90ILi2EN4cute5tupleIJNS5_1CILi1EEES8_S8_EEENS6_IJNS7_ILi128EEENS7_ILi96EEENS7_ILi64EEEEEELi256ENS_10bfloat16_tEfNS_4arch4Sm90ELb1ELb0ELb0ELb1ELb1ELb1ELb1ELb1ELb0ELb1ELb1ELb0EEENS1_21CollectiveEpilogueFwdINS6_IJSA_NS7_ILi256EEESB_EEES9_SE_SG_Li256ELb1ELb1ELb1ELb0EEENS1_36VarlenDynamicPersistentTileSchedulerILi128ELi96ELi256ELi128ELb1ELb1ELb1ELb1ELb1ELb1EEEEEEEEEvNT_6ParamsE)
        .other          _ZN7cutlass13device_kernelIN5flash11enable_sm90INS1_16FlashAttnFwdSm90INS1_25CollectiveMainloopFwdSm90ILi2EN4cute5tupleIJNS5_1CILi1EEES8_S8_EEENS6_IJNS7_ILi128EEENS7_ILi96EEENS7_ILi64EEEEEELi256ENS_10bfloat16_tEfNS_4arch4Sm90ELb1ELb0ELb0ELb1ELb1ELb1ELb1ELb1ELb0ELb1ELb1ELb0EEENS1_21CollectiveEpilogueFwdINS6_IJSA_NS7_ILi256EEESB_EEES9_SE_SG_Li256ELb1ELb1ELb1ELb0EEENS1_36VarlenDynamicPersistentTileSchedulerILi128ELi96ELi256ELi128ELb1ELb1ELb1ELb1ELb1ELb1EEEEEEEEEvNT_6ParamsE,@"STO_CUDA_ENTRY STV_DEFAULT"
_ZN7cutlass13device_kernelIN5flash11enable_sm90INS1_16FlashAttnFwdSm90INS1_25CollectiveMainloopFwdSm90ILi2EN4cute5tupleIJNS5_1CILi1EEES8_S8_EEENS6_IJNS7_ILi128EEENS7_ILi96EEENS7_ILi64EEEEEELi256ENS_10bfloat16_tEfNS_4arch4Sm90ELb1ELb0ELb0ELb1ELb1ELb1ELb1ELb1ELb0ELb1ELb1ELb0EEENS1_21CollectiveEpilogueFwdINS6_IJSA_NS7_ILi256EEESB_EEES9_SE_SG_Li256ELb1ELb1ELb1ELb0EEENS1_36VarlenDynamicPersistentTileSchedulerILi128ELi96ELi256ELi128ELb1ELb1ELb1ELb1ELb1ELb1EEEEEEEEEvNT_6ParamsE:
[----:B------:R-:W-:Y:S01]  /*0000*/  LDC R1, c[0x0][0x37c] ;  /* 0x0000df00ff017b82 */ /* 0x000fe20000000800 */
[----:B------:R-:W-:Y:S05]  /*0010*/  EXIT ;  /* 0x000000000000794d */ /* 0x000fea0003800000 */
.L_x_17:
        /* <DEDUP_REMOVED lines=14> */
.L_x_35:


//--------------------- .nv.shared.reserved.0     --------------------------
	.section	.nv.shared.reserved.0,"aw",@nobits
	.weak		__nv_reservedSMEM_offset_0_alias
	.size		__nv_reservedSMEM_offset_0_alias, 0, 64
	.other		__nv_reservedSMEM_offset_0_alias,@"STO_CUDA_RESERVED_SHARED STV_DEFAULT"
__nv_reservedSMEM_offset_0_alias:
	.zero		0
	.zero		64


//--------------------- .nv.global                --------------------------
	.section	.nv.global,"aw",@nobits
.nv.global:
	.type		_ZN81_INTERNAL_afd8fa15_45_flash_fwd_hdim64_256_bf16_paged_split_sm90_cu_49158569_33554cute1_E,@object
	.size		_ZN81_INTERNAL_afd8fa15_45_flash_fwd_hdim64_256_bf16_paged_split_sm90_cu_49158569_33554cute1_E,(_ZN81_INTERNAL_afd8fa15_45_flash_fwd_hdim64_256_bf16_paged_split_sm90_cu_49158569_33554cuda3std3__45__cpo6cbeginE - _ZN81_INTERNAL_afd8fa15_45_flash_fwd_hdim64_256_bf16_paged_split_sm90_cu_49158569_33554cute1_E)
_ZN81_INTERNAL_afd8fa15_45_flash_fwd_hdim64_256_bf16_paged_split_sm90_cu_49158569_33554cute1_E:
	.zero		1
	.type		_ZN81_INTERNAL_afd8fa15_45_flash_fwd_hdim64_256_bf16_paged_split_sm90_cu_49158569_33554cuda3std3__45__cpo6cbeginE,@object
	.size		_ZN81_INTERNAL_afd8fa15_45_flash_fwd_hdim64_256_bf16_paged_split_sm90_cu_49158569_33554cuda3std3__45__cpo6cbeginE,(_ZN81_INTERNAL_afd8fa15_45_flash_fwd_hdim64_256_bf16_paged_split_sm90_cu_49158569_33554cuda3std3__48in_placeE - _ZN81_INTERNAL_afd8fa15_45_flash_fwd_hdim64_256_bf16_paged_split_sm90_cu_49158569_33554cuda3std3__45__cpo6cbeginE)
_ZN81_INTERNAL_afd8fa15_45_flash_fwd_hdim64_256_bf16_paged_split_sm90_cu_49158569_33554cuda3std3__45__cpo6cbeginE:
	.zero		1
	.type		_ZN81_INTERNAL_afd8fa15_45_flash_fwd_hdim64_256_bf16_paged_split_sm90_cu_49158569_33554cuda3std3__48in_placeE,@object
	.size		_ZN81_INTERNAL_afd8fa15_45_flash_fwd_hdim64_256_bf16_paged_split_sm90_cu_49158569_33554cuda3std3__48in_placeE,(_ZN81_INTERNAL_afd8fa15_45_flash_fwd_hdim64_256_bf16_paged_split_sm90_cu_49158569_33554cuda3std6ranges3__45__cpo9iter_moveE - _ZN81_INTERNAL_afd8fa15_45_flash_fwd_hdim64_256_bf16_paged_split_sm90_cu_49158569_33554cuda3std3__48in_placeE)
_ZN81_INTERNAL_afd8fa15_45_flash_fwd_hdim64_256_bf16_paged_split_sm90_cu_49158569_33554cuda3std3__48in_placeE:
	.zero		1
	.type		_ZN81_INTERNAL_afd8fa15_45_flash_fwd_hdim64_256_bf16_paged_split_sm90_cu_49158569_33554cuda3std6ranges3__45__cpo9iter_moveE,@object
	.size		_ZN81_INTERNAL_afd8fa15_45_flash_fwd_hdim64_256_bf16_paged_split_sm90_cu_49158569_33554cuda3std6ranges3__45__cpo9iter_moveE,(_ZN81_INTERNAL_afd8fa15_45_flash_fwd_hdim64_256_bf16_paged_split_sm90_cu_49158569_33554cuda3std3__45__cpo5beginE - _ZN81_INTERNAL_afd8fa15_45_flash_fwd_hdim64_256_bf16_paged_split_sm90_cu_49158569_33554cuda3std6ranges3__45__cpo9iter_moveE)
_ZN81_INTERNAL_afd8fa15_45_flash_fwd_hdim64_256_bf16_paged_split_sm90_cu_49158569_33554cuda3std6ranges3__45__cpo9iter_moveE:
	.zero		1
	.type		_ZN81_INTERNAL_afd8fa15_45_flash_fwd_hdim64_256_bf16_paged_split_sm90_cu_49158569_33554cuda3std3__45__cpo5beginE,@object
	.size		_ZN81_INTERNAL_afd8fa15_45_flash_fwd_hdim64_256_bf16_paged_split_sm90_cu_49158569_33554cuda3std3__45__cpo5beginE,(_ZN81_INTERNAL_afd8fa15_45_flash_fwd_hdim64_256_bf16_paged_split_sm90_cu_49158569_33554cuda3std3__483_GLOBAL__N__afd8fa15_45_flash_fwd_hdim64_256_bf16_paged_split_sm90_cu_49158569_33556ignoreE - _ZN81_INTERNAL_afd8fa15_45_flash_fwd_hdim64_256_bf16_paged_split_sm90_cu_49158569_33554cuda3std3__45__cpo5beginE)
_ZN81_INTERNAL_afd8fa15_45_flash_fwd_hdim64_256_bf16_paged_split_sm90_cu_49158569_33554cuda3std3__45__cpo5beginE:
	.zero		1
	.type		_ZN81_INTERNAL_afd8fa15_45_flash_fwd_hdim64_256_bf16_paged_split_sm90_cu_49158569_33554cuda3std3__483_GLOBAL__N__afd8fa15_45_flash_fwd_hdim64_256_bf16_paged_split_sm90_cu_49158569_33556ignoreE,@object
	.size		_ZN81_INTERNAL_afd8fa15_45_flash_fwd_hdim64_256_bf16_paged_split_sm90_cu_49158569_33554cuda3std3__483_GLOBAL__N__afd8fa15_45_flash_fwd_hdim64_256_bf16_paged_split_sm90_cu_49158569_33556ignoreE,(_ZN81_INTERNAL_afd8fa15_45_flash_fwd_hdim64_256_bf16_paged_split_sm90_cu_49158569_33554cute7productE - _ZN81_INTERNAL_afd8fa15_45_flash_fwd_hdim64_256_bf16_paged_split_sm90_cu_49158569_33554cuda3std3__483_GLOBAL__N__afd8fa15_45_flash_fwd_hdim64_256_bf16_paged_split_sm90_cu_49158569_33556ignoreE)
_ZN81_INTERNAL_afd8fa15_45_flash_fwd_hdim64_256_bf16_paged_split_sm90_cu_49158569_33554cuda3std3__483_GLOBAL__N__afd8fa15_45_flash_fwd_hdim64_256_bf16_paged_split_sm90_cu_49158569_33556ignoreE:
	.zero		1
	.type		_ZN81_INTERNAL_afd8fa15_45_flash_fwd_hdim64_256_bf16_paged_split_sm90_cu_49158569_33554cute7productE,@object
	.size		_ZN81_INTERNAL_afd8fa15_45_flash_fwd_hdim64_256_bf16_paged_split_sm90_cu_49158569_33554cute7productE,(_ZN81_INTERNAL_afd8fa15_45_flash_fwd_hdim64_256_bf16_paged_split_sm90_cu_49158569_33554cuda3std3__45__cpo3endE - _ZN81_INTERNAL_afd8fa15_45_flash_fwd_hdim64_256_bf16_paged_split_sm90_cu_49158569_33554cute7productE)
_ZN81_INTERNAL_afd8fa15_45_flash_fwd_hdim64_256_bf16_paged_split_sm90_cu_49158569_33554cute7productE:
	.zero		1
	.type		_ZN81_INTERNAL_afd8fa15_45_flash_fwd_hdim64_256_bf16_paged_split_sm90_cu_49158569_33554cuda3std3__45__cpo3endE,@object
	.size		_ZN81_INTERNAL_afd8fa15_45_flash_fwd_hdim64_256_bf16_paged_split_sm90_cu_49158569_33554cuda3std3__45__cpo3endE,(_ZN81_INTERNAL_afd8fa15_45_flash_fwd_hdim64_256_bf16_paged_split_sm90_cu_49158569_33554cuda3std3__419piecewise_constructE - _ZN81_INTERNAL_afd8fa15_45_flash_fwd_hdim64_256_bf16_paged_split_sm90_cu_49158569_33554cuda3std3__45__cpo3endE)
_ZN81_INTERNAL_afd8fa15_45_flash_fwd_hdim64_256_bf16_paged_split_sm90_cu_49158569_33554cuda3std3__45__cpo3endE:
	.zero		1
	.type		_ZN81_INTERNAL_afd8fa15_45_flash_fwd_hdim64_256_bf16_paged_split_sm90_cu_49158569_33554cuda3std3__419piecewise_constructE,@object
	.size		_ZN81_INTERNAL_afd8fa15_45_flash_fwd_hdim64_256_bf16_paged_split_sm90_cu_49158569_33554cuda3std3__419piecewise_constructE,(_ZN81_INTERNAL_afd8fa15_45_flash_fwd_hdim64_256_bf16_paged_split_sm90_cu_49158569_33554cuda3std3__45__cpo4cendE - _ZN81_INTERNAL_afd8fa15_45_flash_fwd_hdim64_256_bf16_paged_split_sm90_cu_49158569_33554cuda3std3__419piecewise_constructE)
_ZN81_INTERNAL_afd8fa15_45_flash_fwd_hdim64_256_bf16_paged_split_sm90_cu_49158569_33554cuda3std3__419piecewise_constructE:
	.zero		1
	.type		_ZN81_INTERNAL_afd8fa15_45_flash_fwd_hdim64_256_bf16_paged_split_sm90_cu_49158569_33554cuda3std3__45__cpo4cendE,@object
	.size		_ZN81_INTERNAL_afd8fa15_45_flash_fwd_hdim64_256_bf16_paged_split_sm90_cu_49158569_33554cuda3std3__45__cpo4cendE,(_ZN81_INTERNAL_afd8fa15_45_flash_fwd_hdim64_256_bf16_paged_split_sm90_cu_49158569_33554cuda3std6ranges3__45__cpo4swapE - _ZN81_INTERNAL_afd8fa15_45_flash_fwd_hdim64_256_bf16_paged_split_sm90_cu_49158569_33554cuda3std3__45__cpo4cendE)
_ZN81_INTERNAL_afd8fa15_45_flash_fwd_hdim64_256_bf16_paged_split_sm90_cu_49158569_33554cuda3std3__45__cpo4cendE:
	.zero		1
	.type		_ZN81_INTERNAL_afd8fa15_45_flash_fwd_hdim64_256_bf16_paged_split_sm90_cu_49158569_33554cuda3std6ranges3__45__cpo4swapE,@object
	.size		_ZN81_INTERNAL_afd8fa15_45_flash_fwd_hdim64_256_bf16_paged_split_sm90_cu_49158569_33554cuda3std6ranges3__45__cpo4swapE,(.L_7 - _ZN81_INTERNAL_afd8fa15_45_flash_fwd_hdim64_256_bf16_paged_split_sm90_cu_49158569_33554cuda3std6ranges3__45__cpo4swapE)
_ZN81_INTERNAL_afd8fa15_45_flash_fwd_hdim64_256_bf16_paged_split_sm90_cu_49158569_33554cuda3std6ranges3__45__cpo4swapE:
	.zero		1
.L_7:


//--------------------- .nv.constant0._ZN7cutlass13device_kernelIN5flash11enable_sm90INS1_16FlashAttnFwdSm90INS1_25CollectiveMainloopFwdSm90ILi2EN4cute5tupleIJNS5_1CILi1EEES8_S8_EEENS6_IJNS7_ILi128EEENS7_ILi96EEENS7_ILi64EEEEEELi256ENS_10bfloat16_tEfNS_4arch4Sm90ELb0ELb0ELb0ELb0ELb1ELb0ELb0ELb1ELb0ELb1ELb1ELb0EEENS1_21CollectiveEpilogueFwdINS6_IJSA_NS7_ILi256EEESB_EEES9_SE_SG_Li256ELb0ELb1ELb1ELb0EEENS1_19SingleTileSchedulerILb0ELb1ELb1ELi128EEEEEEEEEvNT_6ParamsE --------------------------
	.section	.nv.constant0._ZN7cutlass13device_kernelIN5flash11enable_sm90INS1_16FlashAttnFwdSm90INS1_25CollectiveMainloopFwdSm90ILi2EN4cute5tupleIJNS5_1CILi1EEES8_S8_EEENS6_IJNS7_ILi128EEENS7_ILi96EEENS7_ILi64EEEEEELi256ENS_10bfloat16_tEfNS_4arch4Sm90ELb0ELb0ELb0ELb0ELb1ELb0ELb0ELb1ELb0ELb1ELb1ELb0EEENS1_21CollectiveEpilogueFwdINS6_IJSA_NS7_ILi256EEESB_EEES9_SE_SG_Li256ELb0ELb1ELb1ELb0EEENS1_19SingleTileSchedulerILb0ELb1ELb1ELi128EEEEEEEEEvNT_6ParamsE,"a",@progbits
	.sectionflags	@""
	.align	4
.nv.constant0._ZN7cutlass13device_kernelIN5flash11enable_sm90INS1_16FlashAttnFwdSm90INS1_25CollectiveMainloopFwdSm90ILi2EN4cute5tupleIJNS5_1CILi1EEES8_S8_EEENS6_IJNS7_ILi128EEENS7_ILi96EEENS7_ILi64EEEEEELi256ENS_10bfloat16_tEfNS_4arch4Sm90ELb0ELb0ELb0ELb0ELb1ELb0ELb0ELb1ELb0ELb1ELb1ELb0EEENS1_21CollectiveEpilogueFwdINS6_IJSA_NS7_ILi256EEESB_EEES9_SE_SG_Li256ELb0ELb1ELb1ELb0EEENS1_19SingleTileSchedulerILb0ELb1ELb1ELi128EEEEEEEEEvNT_6ParamsE:
	.zero		3456


//--------------------- .nv.constant0._ZN7cutlass13device_kernelIN5flash11enable_sm90INS1_16FlashAttnFwdSm90INS1_25CollectiveMainloopFwdSm90ILi2EN4cute5tupleIJNS5_1CILi1EEES8_S8_EEENS6_IJNS7_ILi128EEENS7_ILi96EEENS7_ILi64EEEEEELi256ENS_10bfloat16_tEfNS_4arch4Sm90ELb0ELb0ELb0ELb0ELb1ELb0ELb1ELb1ELb0ELb1ELb1ELb0EEENS1_21CollectiveEpilogueFwdINS6_IJSA_NS7_ILi256EEESB_EEES9_SE_SG_Li256ELb0ELb1ELb1ELb0EEENS1_19SingleTileSchedulerILb0ELb1ELb1ELi128EEEEEEEEEvNT_6ParamsE --------------------------
	.section	.nv.constant0._ZN7cutlass13device_kernelIN5flash11enable_sm90INS1_16FlashAttnFwdSm90INS1_25CollectiveMainloopFwdSm90ILi2EN4cute5tupleIJNS5_1CILi1EEES8_S8_EEENS6_IJNS7_ILi128EEENS7_ILi96EEENS7_ILi64EEEEEELi256ENS_10bfloat16_tEfNS_4arch4Sm90ELb0ELb0ELb0ELb0ELb1ELb0ELb1ELb1ELb0ELb1ELb1ELb0EEENS1_21CollectiveEpilogueFwdINS6_IJSA_NS7_ILi256EEESB_EEES9_SE_SG_Li256ELb0ELb1ELb1ELb0EEENS1_19SingleTileSchedulerILb0ELb1ELb1ELi128EEEEEEEEEvNT_6ParamsE,"a",@progbits
	.sectionflags	@""
	.align	4
.nv.constant0._ZN7cutlass13device_kernelIN5flash11enable_sm90INS1_16FlashAttnFwdSm90INS1_25CollectiveMainloopFwdSm90ILi2EN4cute5tupleIJNS5_1CILi1EEES8_S8_EEENS6_IJNS7_ILi128EEENS7_ILi96EEENS7_ILi64EEEEEELi256ENS_10bfloat16_tEfNS_4arch4Sm90ELb0ELb0ELb0ELb0ELb1ELb0ELb1ELb1ELb0ELb1ELb1ELb0EEENS1_21CollectiveEpilogueFwdINS6_IJSA_NS7_ILi256EEESB_EEES9_SE_SG_Li256ELb0ELb1ELb1ELb0EEENS1_19SingleTileSchedulerILb0ELb1ELb1ELi128EEEEEEEEEvNT_6ParamsE:
	.zero		3712


//--------------------- .nv.constant0._ZN7cutlass13device_kernelIN5flash11enable_sm90INS1_16FlashAttnFwdSm90INS1_25CollectiveMainloopFwdSm90ILi2EN4cute5tupleIJNS5_1CILi1EEES8_S8_EEENS6_IJNS7_ILi128EEENS7_ILi96EEENS7_ILi64EEEEEELi256ENS_10bfloat16_tEfNS_4arch4Sm90ELb0ELb0ELb0ELb1ELb1ELb0ELb0ELb1ELb0ELb1ELb1ELb0EEENS1_21CollectiveEpilogueFwdINS6_IJSA_NS7_ILi256EEESB_EEES9_SE_SG_Li256ELb1ELb1ELb1ELb0EEENS1_36VarlenDynamicPersistentTileSchedulerILi128ELi96ELi256ELi128ELb1ELb1ELb1ELb0ELb1ELb1EEEEEEEEEvNT_6ParamsE --------------------------
	.section	.nv.constant0._ZN7cutlass13device_kernelIN5flash11enable_sm90INS1_16FlashAttnFwdSm90INS1_25CollectiveMainloopFwdSm90ILi2EN4cute5tupleIJNS5_1CILi1EEES8_S8_EEENS6_IJNS7_ILi128EEENS7_ILi96EEENS7_ILi64EEEEEELi256ENS_10bfloat16_tEfNS_4arch4Sm90ELb0ELb0ELb0ELb1ELb1ELb0ELb0ELb1ELb0ELb1ELb1ELb0EEENS1_21CollectiveEpilogueFwdINS6_IJSA_NS7_ILi256EEESB_EEES9_SE_SG_Li256ELb1ELb1ELb1ELb0EEENS1_36VarlenDynamicPersistentTileSchedulerILi128ELi96ELi256ELi128ELb1ELb1ELb1ELb0ELb1ELb1EEEEEEEEEvNT_6ParamsE,"a",@progbits
	.sectionflags	@""
	.align	4
.nv.constant0._ZN7cutlass13device_kernelIN5flash11enable_sm90INS1_16FlashAttnFwdSm90INS1_25CollectiveMainloopFwdSm90ILi2EN4cute5tupleIJNS5_1CILi1EEES8_S8_EEENS6_IJNS7_ILi128EEENS7_ILi96EEENS7_ILi64EEEEEELi256ENS_10bfloat16_tEfNS_4arch4Sm90ELb0ELb0ELb0ELb1ELb1ELb0ELb0ELb1ELb0ELb1ELb1ELb0EEENS1_21CollectiveEpilogueFwdINS6_IJSA_NS7_ILi256EEESB_EEES9_SE_SG_Li256ELb1ELb1ELb1ELb0EEENS1_36VarlenDynamicPersistentTileSchedulerILi128ELi96ELi256ELi128ELb1ELb1ELb1ELb0ELb1ELb1EEEEEEEEEvNT_6ParamsE:
	.zero		3584


//--------------------- .nv.constant0._ZN7cutlass13device_kernelIN5flash11enable_sm90INS1_16FlashAttnFwdSm90INS1_25CollectiveMainloopFwdSm90ILi2EN4cute5tupleIJNS5_1CILi1EEES8_S8_EEENS6_IJNS7_ILi128EEENS7_ILi96EEENS7_ILi64EEEEEELi256ENS_10bfloat16_tEfNS_4arch4Sm90ELb0ELb0ELb0ELb1ELb1ELb1ELb0ELb1ELb0ELb1ELb1ELb0EEENS1_21CollectiveEpilogueFwdINS6_IJSA_NS7_ILi256EEESB_EEES9_SE_SG_Li256ELb1ELb1ELb1ELb0EEENS1_36VarlenDynamicPersistentTileSchedulerILi128ELi96ELi256ELi128ELb1ELb1ELb1ELb0ELb1ELb1EEEEEEEEEvNT_6ParamsE --------------------------
	.section	.nv.constant0._ZN7cutlass13device_kernelIN5flash11enable_sm90INS1_16FlashAttnFwdSm90INS1_25CollectiveMainloopFwdSm90ILi2EN4cute5tupleIJNS5_1CILi1EEES8_S8_EEENS6_IJNS7_ILi128EEENS7_ILi96EEENS7_ILi64EEEEEELi256ENS_10bfloat16_tEfNS_4arch4Sm90ELb0ELb0ELb0ELb1ELb1ELb1ELb0ELb1ELb0ELb1ELb1ELb0EEENS1_21CollectiveEpilogueFwdINS6_IJSA_NS7_ILi256EEESB_EEES9_SE_SG_Li256ELb1ELb1ELb1ELb0EEENS1_36VarlenDynamicPersistentTileSchedulerILi128ELi96ELi256ELi128ELb1ELb1ELb1ELb0ELb1ELb1EEEEEEEEEvNT_6ParamsE,"a",@progbits
	.sectionflags	@""
	.align	4
.nv.constant0._ZN7cutlass13device_kernelIN5flash11enable_sm90INS1_16FlashAttnFwdSm90INS1_25CollectiveMainloopFwdSm90ILi2EN4cute5tupleIJNS5_1CILi1EEES8_S8_EEENS6_IJNS7_ILi128EEENS7_ILi96EEENS7_ILi64EEEEEELi256ENS_10bfloat16_tEfNS_4arch4Sm90ELb0ELb0ELb0ELb1ELb1ELb1ELb0ELb1ELb0ELb1ELb1ELb0EEENS1_21CollectiveEpilogueFwdINS6_IJSA_NS7_ILi256EEESB_EEES9_SE_SG_Li256ELb1ELb1ELb1ELb0EEENS1_36VarlenDynamicPersistentTileSchedulerILi128ELi96ELi256ELi128ELb1ELb1ELb1ELb0ELb1ELb1EEEEEEEEEvNT_6ParamsE:
	.zero		3584


//--------------------- .nv.constant0._ZN7cutlass13device_kernelIN5flash11enable_sm90INS1_16FlashAttnFwdSm90INS1_25CollectiveMainloopFwdSm90ILi2EN4cute5tupleIJNS5_1CILi1EEES8_S8_EEENS6_IJNS7_ILi128EEENS7_ILi96EEENS7_ILi64EEEEEELi256ENS_10bfloat16_tEfNS_4arch4Sm90ELb0ELb0ELb0ELb1ELb1ELb0ELb1ELb1ELb0ELb1ELb1ELb0EEENS1_21CollectiveEpilogueFwdINS6_IJSA_NS7_ILi256EEESB_EEES9_SE_SG_Li256ELb1ELb1ELb1ELb0EEENS1_36VarlenDynamicPersistentTileSchedulerILi128ELi96ELi256ELi128ELb1ELb1ELb1ELb0ELb1ELb1EEEEEEEEEvNT_6ParamsE --------------------------
	.section	.nv.constant0._ZN7cutlass13device_kernelIN5flash11enable_sm90INS1_16FlashAttnFwdSm90INS1_25CollectiveMainloopFwdSm90ILi2EN4cute5tupleIJNS5_1CILi1EEES8_S8_EEENS6_IJNS7_ILi128EEENS7_ILi96EEENS7_ILi64EEEEEELi256ENS_10bfloat16_tEfNS_4arch4Sm90ELb0ELb0ELb0ELb1ELb1ELb0ELb1ELb1ELb0ELb1ELb1ELb0EEENS1_21CollectiveEpilogueFwdINS6_IJSA_NS7_ILi256EEESB_EEES9_SE_SG_Li256ELb1ELb1ELb1ELb0EEENS1_36VarlenDynamicPersistentTileSchedulerILi128ELi96ELi256ELi128ELb1ELb1ELb1ELb0ELb1ELb1EEEEEEEEEvNT_6ParamsE,"a",@progbits
	.sectionflags	@""
	.align	4
.nv.constant0._ZN7cutlass13device_kernelIN5flash11enable_sm90INS1_16FlashAttnFwdSm90INS1_25CollectiveMainloopFwdSm90ILi2EN4cute5tupleIJNS5_1CILi1EEES8_S8_EEENS6_IJNS7_ILi128EEENS7_ILi96EEENS7_ILi64EEEEEELi256ENS_10bfloat16_tEfNS_4arch4Sm90ELb0ELb0ELb0ELb1ELb1ELb0ELb1ELb1ELb0ELb1ELb1ELb0EEENS1_21CollectiveEpilogueFwdINS6_IJSA_NS7_ILi256EEESB_EEES9_SE_SG_Li256ELb1ELb1ELb1ELb0EEENS1_36VarlenDynamicPersistentTileSchedulerILi128ELi96ELi256ELi128ELb1ELb1ELb1ELb0ELb1ELb1EEEEEEEEEvNT_6ParamsE:
	.zero		3840


//--------------------- .nv.constant0._ZN7cutlass13device_kernelIN5flash11enable_sm90INS1_16FlashAttnFwdSm90INS1_25CollectiveMainloopFwdSm90ILi2EN4cute5tupleIJNS5_1CILi1EEES8_S8_EEENS6_IJNS7_ILi128EEENS7_ILi96EEENS7_ILi64EEEEEELi256ENS_10bfloat16_tEfNS_4arch4Sm90ELb0ELb0ELb0ELb1ELb1ELb1ELb1ELb1ELb0ELb1ELb1ELb0EEENS1_21CollectiveEpilogueFwdINS6_IJSA_NS7_ILi256EEESB_EEES9_SE_SG_Li256ELb1ELb1ELb1ELb0EEENS1_36VarlenDynamicPersistentTileSchedulerILi128ELi96ELi256ELi128ELb1ELb1ELb1ELb0ELb1ELb1EEEEEEEEEvNT_6ParamsE --------------------------
	.section	.nv.constant0._ZN7cutlass13device_kernelIN5flash11enable_sm90INS1_16FlashAttnFwdSm90INS1_25CollectiveMainloopFwdSm90ILi2EN4cute5tupleIJNS5_1CILi1EEES8_S8_EEENS6_IJNS7_ILi128EEENS7_ILi96EEENS7_ILi64EEEEEELi256ENS_10bfloat16_tEfNS_4arch4Sm90ELb0ELb0ELb0ELb1ELb1ELb1ELb1ELb1ELb0ELb1ELb1ELb0EEENS1_21CollectiveEpilogueFwdINS6_IJSA_NS7_ILi256EEESB_EEES9_SE_SG_Li256ELb1ELb1ELb1ELb0EEENS1_36VarlenDynamicPersistentTileSchedulerILi128ELi96ELi256ELi128ELb1ELb1ELb1ELb0ELb1ELb1EEEEEEEEEvNT_6ParamsE,"a",@progbits
	.sectionflags	@""
	.align	4
.nv.constant0._ZN7cutlass13device_kernelIN5flash11enable_sm90INS1_16FlashAttnFwdSm90INS1_25CollectiveMainloopFwdSm90ILi2EN4cute5tupleIJNS5_1CILi1EEES8_S8_EEENS6_IJNS7_ILi128EEENS7_ILi96EEENS7_ILi64EEEEEELi256ENS_10bfloat16_tEfNS_4arch4Sm90ELb0ELb0ELb0ELb1ELb1ELb1ELb1ELb1ELb0ELb1ELb1ELb0EEENS1_21CollectiveEpilogueFwdINS6_IJSA_NS7_ILi256EEESB_EEES9_SE_SG_Li256ELb1ELb1ELb1ELb0EEENS1_36VarlenDynamicPersistentTileSchedulerILi128ELi96ELi256ELi128ELb1ELb1ELb1ELb0ELb1ELb1EEEEEEEEEvNT_6ParamsE:
	.zero		3840


//--------------------- .nv.constant0._ZN7cutlass13device_kernelIN5flash11enable_sm90INS1_16FlashAttnFwdSm90INS1_25CollectiveMainloopFwdSm90ILi2EN4cute5tupleIJNS5_1CILi1EEES8_S8_EEENS6_IJNS7_ILi128EEENS7_ILi96EEENS7_ILi64EEEEEELi256ENS_10bfloat16_tEfNS_4arch4Sm90ELb0ELb1ELb0ELb0ELb1ELb0ELb0ELb1ELb0ELb1ELb1ELb0EEENS1_21CollectiveEpilogueFwdINS6_IJSA_NS7_ILi256EEESB_EEES9_SE_SG_Li256ELb0ELb1ELb1ELb0EEENS1_19SingleTileSchedulerILb0ELb1ELb1ELi128EEEEEEEEEvNT_6ParamsE --------------------------
	.section	.nv.constant0._ZN7cutlass13device_kernelIN5flash11enable_sm90INS1_16FlashAttnFwdSm90INS1_25CollectiveMainloopFwdSm90ILi2EN4cute5tupleIJNS5_1CILi1EEES8_S8_EEENS6_IJNS7_ILi128EEENS7_ILi96EEENS7_ILi64EEEEEELi256ENS_10bfloat16_tEfNS_4arch4Sm90ELb0ELb1ELb0ELb0ELb1ELb0ELb0ELb1ELb0ELb1ELb1ELb0EEENS1_21CollectiveEpilogueFwdINS6_IJSA_NS7_ILi256EEESB_EEES9_SE_SG_Li256ELb0ELb1ELb1ELb0EEENS1_19SingleTileSchedulerILb0ELb1ELb1ELi128EEEEEEEEEvNT_6ParamsE,"a",@progbits
	.sectionflags	@""
	.align	4
.nv.constant0._ZN7cutlass13device_kernelIN5flash11enable_sm90INS1_16FlashAttnFwdSm90INS1_25CollectiveMainloopFwdSm90ILi2EN4cute5tupleIJNS5_1CILi1EEES8_S8_EEENS6_IJNS7_ILi128EEENS7_ILi96EEENS7_ILi64EEEEEELi256ENS_10bfloat16_tEfNS_4arch4Sm90ELb0ELb1ELb0ELb0ELb1ELb0ELb0ELb1ELb0ELb1ELb1ELb0EEENS1_21CollectiveEpilogueFwdINS6_IJSA_NS7_ILi256EEESB_EEES9_SE_SG_Li256ELb0ELb1ELb1ELb0EEENS1_19SingleTileSchedulerILb0ELb1ELb1ELi128EEEEEEEEEvNT_6ParamsE:
	.zero		3456


//--------------------- .nv.constant0._ZN7cutlass13device_kernelIN5flash11enable_sm90INS1_16FlashAttnFwdSm90INS1_25CollectiveMainloopFwdSm90ILi2EN4cute5tupleIJNS5_1CILi1EEES8_S8_EEENS6_IJNS7_ILi128EEENS7_ILi96EEENS7_ILi64EEEEEELi256ENS_10bfloat16_tEfNS_4arch4Sm90ELb0ELb1ELb0ELb0ELb1ELb0ELb1ELb1ELb0ELb1ELb1ELb0EEENS1_21CollectiveEpilogueFwdINS6_IJSA_NS7_ILi256EEESB_EEES9_SE_SG_Li256ELb0ELb1ELb1ELb0EEENS1_19SingleTileSchedulerILb0ELb1ELb1ELi128EEEEEEEEEvNT_6ParamsE --------------------------
	.section	.nv.constant0._ZN7cutlass13device_kernelIN5flash11enable_sm90INS1_16FlashAttnFwdSm90INS1_25CollectiveMainloopFwdSm90ILi2EN4cute5tupleIJNS5_1CILi1EEES8_S8_EEENS6_IJNS7_ILi128EEENS7_ILi96EEENS7_ILi64EEEEEELi256ENS_10bfloat16_tEfNS_4arch4Sm90ELb0ELb1ELb0ELb0ELb1ELb0ELb1ELb1ELb0ELb1ELb1ELb0EEENS1_21CollectiveEpilogueFwdINS6_IJSA_NS7_ILi256EEESB_EEES9_SE_SG_Li256ELb0ELb1ELb1ELb0EEENS1_19SingleTileSchedulerILb0ELb1ELb1ELi128EEEEEEEEEvNT_6ParamsE,"a",@progbits
	.sectionflags	@""
	.align	4
.nv.constant0._ZN7cutlass13device_kernelIN5flash11enable_sm90INS1_16FlashAttnFwdSm90INS1_25CollectiveMainloopFwdSm90ILi2EN4cute5tupleIJNS5_1CILi1EEES8_S8_EEENS6_IJNS7_ILi128EEENS7_ILi96EEENS7_ILi64EEEEEELi256ENS_10bfloat16_tEfNS_4arch4Sm90ELb0ELb1ELb0ELb0ELb1ELb0ELb1ELb1ELb0ELb1ELb1ELb0EEENS1_21CollectiveEpilogueFwdINS6_IJSA_NS7_ILi256EEESB_EEES9_SE_SG_Li256ELb0ELb1ELb1ELb0EEENS1_19SingleTileSchedulerILb0ELb1ELb1ELi128EEEEEEEEEvNT_6ParamsE:
	.zero		3712


//--------------------- .nv.constant0._ZN7cutlass13device_kernelIN5flash11enable_sm90INS1_16FlashAttnFwdSm90INS1_25CollectiveMainloopFwdSm90ILi2EN4cute5tupleIJNS5_1CILi1EEES8_S8_EEENS6_IJNS7_ILi128EEENS7_ILi96EEENS7_ILi64EEEEEELi256ENS_10bfloat16_tEfNS_4arch4Sm90ELb0ELb1ELb0ELb1ELb1ELb0ELb0ELb1ELb0ELb1ELb1ELb0EEENS1_21CollectiveEpilogueFwdINS6_IJSA_NS7_ILi256EEESB_EEES9_SE_SG_Li256ELb1ELb1ELb1ELb0EEENS1_36VarlenDynamicPersistentTileSchedulerILi128ELi96ELi256ELi128ELb1ELb1ELb1ELb1ELb0ELb1EEEEEEEEEvNT_6ParamsE --------------------------
	.section	.nv.constant0._ZN7cutlass13device_kernelIN5flash11enable_sm90INS1_16FlashAttnFwdSm90INS1_25CollectiveMainloopFwdSm90ILi2EN4cute5tupleIJNS5_1CILi1EEES8_S8_EEENS6_IJNS7_ILi128EEENS7_ILi96EEENS7_ILi64EEEEEELi256ENS_10bfloat16_tEfNS_4arch4Sm90ELb0ELb1ELb0ELb1ELb1ELb0ELb0ELb1ELb0ELb1ELb1ELb0EEENS1_21CollectiveEpilogueFwdINS6_IJSA_NS7_ILi256EEESB_EEES9_SE_SG_Li256ELb1ELb1ELb1ELb0EEENS1_36VarlenDynamicPersistentTileSchedulerILi128ELi96ELi256ELi128ELb1ELb1ELb1ELb1ELb0ELb1EEEEEEEEEvNT_6ParamsE,"a",@progbits
	.sectionflags	@""
	.align	4
.nv.constant0._ZN7cutlass13device_kernelIN5flash11enable_sm90INS1_16FlashAttnFwdSm90INS1_25CollectiveMainloopFwdSm90ILi2EN4cute5tupleIJNS5_1CILi1EEES8_S8_EEENS6_IJNS7_ILi128EEENS7_ILi96EEENS7_ILi64EEEEEELi256ENS_10bfloat16_tEfNS_4arch4Sm90ELb0ELb1ELb0ELb1ELb1ELb0ELb0ELb1ELb0ELb1ELb1ELb0EEENS1_21CollectiveEpilogueFwdINS6_IJSA_NS7_ILi256EEESB_EEES9_SE_SG_Li256ELb1ELb1ELb1ELb0EEENS1_36VarlenDynamicPersistentTileSchedulerILi128ELi96ELi256ELi128ELb1ELb1ELb1ELb1ELb0ELb1EEEEEEEEEvNT_6ParamsE:
	.zero		3584


//--------------------- .nv.constant0._ZN7cutlass13device_kernelIN5flash11enable_sm90INS1_16FlashAttnFwdSm90INS1_25CollectiveMainloopFwdSm90ILi2EN4cute5tupleIJNS5_1CILi1EEES8_S8_EEENS6_IJNS7_ILi128EEENS7_ILi96EEENS7_ILi64EEEEEELi256ENS_10bfloat16_tEfNS_4arch4Sm90ELb0ELb1ELb0ELb1ELb1ELb1ELb0ELb1ELb0ELb1ELb1ELb0EEENS1_21CollectiveEpilogueFwdINS6_IJSA_NS7_ILi256EEESB_EEES9_SE_SG_Li256ELb1ELb1ELb1ELb0EEENS1_36VarlenDynamicPersistentTileSchedulerILi128ELi96ELi256ELi128ELb1ELb1ELb1ELb1ELb0ELb1EEEEEEEEEvNT_6ParamsE --------------------------
	.section	.nv.constant0._ZN7cutlass13device_kernelIN5flash11enable_sm90INS1_16FlashAttnFwdSm90INS1_25CollectiveMainloopFwdSm90ILi2EN4cute5tupleIJNS5_1CILi1EEES8_S8_EEENS6_IJNS7_ILi128EEENS7_ILi96EEENS7_ILi64EEEEEELi256ENS_10bfloat16_tEfNS_4arch4Sm90ELb0ELb1ELb0ELb1ELb1ELb1ELb0ELb1ELb0ELb1ELb1ELb0EEENS1_21CollectiveEpilogueFwdINS6_IJSA_NS7_ILi256EEESB_EEES9_SE_SG_Li256ELb1ELb1ELb1ELb0EEENS1_36VarlenDynamicPersistentTileSchedulerILi128ELi96ELi256ELi128ELb1ELb1ELb1ELb1ELb0ELb1EEEEEEEEEvNT_6ParamsE,"a",@progbits
	.sectionflags	@""
	.align	4
.nv.constant0._ZN7cutlass13device_kernelIN5flash11enable_sm90INS1_16FlashAttnFwdSm90INS1_25CollectiveMainloopFwdSm90ILi2EN4cute5tupleIJNS5_1CILi1EEES8_S8_EEENS6_IJNS7_ILi128EEENS7_ILi96EEENS7_ILi64EEEEEELi256ENS_10bfloat16_tEfNS_4arch4Sm90ELb0ELb1ELb0ELb1ELb1ELb1ELb0ELb1ELb0ELb1ELb1ELb0EEENS1_21CollectiveEpilogueFwdINS6_IJSA_NS7_ILi256EEESB_EEES9_SE_SG_Li256ELb1ELb1ELb1ELb0EEENS1_36VarlenDynamicPersistentTileSchedulerILi128ELi96ELi256ELi128ELb1ELb1ELb1ELb1ELb0ELb1EEEEEEEEEvNT_6ParamsE:
	.zero		3584


//--------------------- .nv.constant0._ZN7cutlass13device_kernelIN5flash11enable_sm90INS1_16FlashAttnFwdSm90INS1_25CollectiveMainloopFwdSm90ILi2EN4cute5tupleIJNS5_1CILi1EEES8_S8_EEENS6_IJNS7_ILi128EEENS7_ILi96EEENS7_ILi64EEEEEELi256ENS_10bfloat16_tEfNS_4arch4Sm90ELb0ELb1ELb0ELb1ELb1ELb0ELb1ELb1ELb0ELb1ELb1ELb0EEENS1_21CollectiveEpilogueFwdINS6_IJSA_NS7_ILi256EEESB_EEES9_SE_SG_Li256ELb1ELb1ELb1ELb0EEENS1_36VarlenDynamicPersistentTileSchedulerILi128ELi96ELi256ELi128ELb1ELb1ELb1ELb1ELb0ELb1EEEEEEEEEvNT_6ParamsE --------------------------
	.section	.nv.constant0._ZN7cutlass13device_kernelIN5flash11enable_sm90INS1_16FlashAttnFwdSm90INS1_25CollectiveMainloopFwdSm90ILi2EN4cute5tupleIJNS5_1CILi1EEES8_S8_EEENS6_IJNS7_ILi128EEENS7_ILi96EEENS7_ILi64EEEEEELi256ENS_10bfloat16_tEfNS_4arch4Sm90ELb0ELb1ELb0ELb1ELb1ELb0ELb1ELb1ELb0ELb1ELb1ELb0EEENS1_21CollectiveEpilogueFwdINS6_IJSA_NS7_ILi256EEESB_EEES9_SE_SG_Li256ELb1ELb1ELb1ELb0EEENS1_36VarlenDynamicPersistentTileSchedulerILi128ELi96ELi256ELi128ELb1ELb1ELb1ELb1ELb0ELb1EEEEEEEEEvNT_6ParamsE,"a",@progbits
	.sectionflags	@""
	.align	4
.nv.constant0._ZN7cutlass13device_kernelIN5flash11enable_sm90INS1_16FlashAttnFwdSm90INS1_25CollectiveMainloopFwdSm90ILi2EN4cute5tupleIJNS5_1CILi1EEES8_S8_EEENS6_IJNS7_ILi128EEENS7_ILi96EEENS7_ILi64EEEEEELi256ENS_10bfloat16_tEfNS_4arch4Sm90ELb0ELb1ELb0ELb1ELb1ELb0ELb1ELb1ELb0ELb1ELb1ELb0EEENS1_21CollectiveEpilogueFwdINS6_IJSA_NS7_ILi256EEESB_EEES9_SE_SG_Li256ELb1ELb1ELb1ELb0EEENS1_36VarlenDynamicPersistentTileSchedulerILi128ELi96ELi256ELi128ELb1ELb1ELb1ELb1ELb0ELb1EEEEEEEEEvNT_6ParamsE:
	.zero		3840


//--------------------- .nv.constant0._ZN7cutlass13device_kernelIN5flash11enable_sm90INS1_16FlashAttnFwdSm90INS1_25CollectiveMainloopFwdSm90ILi2EN4cute5tupleIJNS5_1CILi1EEES8_S8_EEENS6_IJNS7_ILi128EEENS7_ILi96EEENS7_ILi64EEEEEELi256ENS_10bfloat16_tEfNS_4arch4Sm90ELb0ELb1ELb0ELb1ELb1ELb1ELb1ELb1ELb0ELb1ELb1ELb0EEENS1_21CollectiveEpilogueFwdINS6_IJSA_NS7_ILi256EEESB_EEES9_SE_SG_Li256ELb1ELb1ELb1ELb0EEENS1_36VarlenDynamicPersistentTileSchedulerILi128ELi96ELi256ELi128ELb1ELb1ELb1ELb1ELb0ELb1EEEEEEEEEvNT_6ParamsE --------------------------
	.section	.nv.constant0._ZN7cutlass13device_kernelIN5flash11enable_sm90INS1_16FlashAttnFwdSm90INS1_25CollectiveMainloopFwdSm90ILi2EN4cute5tupleIJNS5_1CILi1EEES8_S8_EEENS6_IJNS7_ILi128EEENS7_ILi96EEENS7_ILi64EEEEEELi256ENS_10bfloat16_tEfNS_4arch4Sm90ELb0ELb1ELb0ELb1ELb1ELb1ELb1ELb1ELb0ELb1ELb1ELb0EEENS1_21CollectiveEpilogueFwdINS6_IJSA_NS7_ILi256EEESB_EEES9_SE_SG_Li256ELb1ELb1ELb1ELb0EEENS1_36VarlenDynamicPersistentTileSchedulerILi128ELi96ELi256ELi128ELb1ELb1ELb1ELb1ELb0ELb1EEEEEEEEEvNT_6ParamsE,"a",@progbits
	.sectionflags	@""
	.align	4
.nv.constant0._ZN7cutlass13device_kernelIN5flash11enable_sm90INS1_16FlashAttnFwdSm90INS1_25CollectiveMainloopFwdSm90ILi2EN4cute5tupleIJNS5_1CILi1EEES8_S8_EEENS6_IJNS7_ILi128EEENS7_ILi96EEENS7_ILi64EEEEEELi256ENS_10bfloat16_tEfNS_4arch4Sm90ELb0ELb1ELb0ELb1ELb1ELb1ELb1ELb1ELb0ELb1ELb1ELb0EEENS1_21CollectiveEpilogueFwdINS6_IJSA_NS7_ILi256EEESB_EEES9_SE_SG_Li256ELb1ELb1ELb1ELb0EEENS1_36VarlenDynamicPersistentTileSchedulerILi128ELi96ELi256ELi128ELb1ELb1ELb1ELb1ELb0ELb1EEEEEEEEEvNT_6ParamsE:
	.zero		3840


//--------------------- .nv.constant0._ZN7cutlass13device_kernelIN5flash11enable_sm90INS1_16FlashAttnFwdSm90INS1_25CollectiveMainloopFwdSm90ILi2EN4cute5tupleIJNS5_1CILi1EEES8_S8_EEENS6_IJNS7_ILi128EEENS7_ILi96EEENS7_ILi64EEEEEELi256ENS_10bfloat16_tEfNS_4arch4Sm90ELb1ELb0ELb0ELb0ELb1ELb0ELb0ELb1ELb0ELb1ELb1ELb0EEENS1_21CollectiveEpilogueFwdINS6_IJSA_NS7_ILi256EEESB_EEES9_SE_SG_Li256ELb0ELb1ELb1ELb0EEENS1_19SingleTileSchedulerILb0ELb1ELb1ELi128EEEEEEEEEvNT_6ParamsE --------------------------
	.section	.nv.constant0._ZN7cutlass13device_kernelIN5flash11enable_sm90INS1_16FlashAttnFwdSm90INS1_25CollectiveMainloopFwdSm90ILi2EN4cute5tupleIJNS5_1CILi1EEES8_S8_EEENS6_IJNS7_ILi128EEENS7_ILi96EEENS7_ILi64EEEEEELi256ENS_10bfloat16_tEfNS_4arch4Sm90ELb1ELb0ELb0ELb0ELb1ELb0ELb0ELb1ELb0ELb1ELb1ELb0EEENS1_21CollectiveEpilogueFwdINS6_IJSA_NS7_ILi256EEESB_EEES9_SE_SG_Li256ELb0ELb1ELb1ELb0EEENS1_19SingleTileSchedulerILb0ELb1ELb1ELi128EEEEEEEEEvNT_6ParamsE,"a",@progbits
	.sectionflags	@""
	.align	4
.nv.constant0._ZN7cutlass13device_kernelIN5flash11enable_sm90INS1_16FlashAttnFwdSm90INS1_25CollectiveMainloopFwdSm90ILi2EN4cute5tupleIJNS5_1CILi1EEES8_S8_EEENS6_IJNS7_ILi128EEENS7_ILi96EEENS7_ILi64EEEEEELi256ENS_10bfloat16_tEfNS_4arch4Sm90ELb1ELb0ELb0ELb0ELb1ELb0ELb0ELb1ELb0ELb1ELb1ELb0EEENS1_21CollectiveEpilogueFwdINS6_IJSA_NS7_ILi256EEESB_EEES9_SE_SG_Li256ELb0ELb1ELb1ELb0EEENS1_19SingleTileSchedulerILb0ELb1ELb1ELi128EEEEEEEEEvNT_6ParamsE:
	.zero		3456


//--------------------- .nv.constant0._ZN7cutlass13device_kernelIN5flash11enable_sm90INS1_16FlashAttnFwdSm90INS1_25CollectiveMainloopFwdSm90ILi2EN4cute5tupleIJNS5_1CILi1EEES8_S8_EEENS6_IJNS7_ILi128EEENS7_ILi96EEENS7_ILi64EEEEEELi256ENS_10bfloat16_tEfNS_4arch4Sm90ELb1ELb0ELb0ELb0ELb1ELb0ELb1ELb1ELb0ELb1ELb1ELb0EEENS1_21CollectiveEpilogueFwdINS6_IJSA_NS7_ILi256EEESB_EEES9_SE_SG_Li256ELb0ELb1ELb1ELb0EEENS1_19SingleTileSchedulerILb0ELb1ELb1ELi128EEEEEEEEEvNT_6ParamsE --------------------------
	.section	.nv.constant0._ZN7cutlass13device_kernelIN5flash11enable_sm90INS1_16FlashAttnFwdSm90INS1_25CollectiveMainloopFwdSm90ILi2EN4cute5tupleIJNS5_1CILi1EEES8_S8_EEENS6_IJNS7_ILi128EEENS7_ILi96EEENS7_ILi64EEEEEELi256ENS_10bfloat16_tEfNS_4arch4Sm90ELb1ELb0ELb0ELb0ELb1ELb0ELb1ELb1ELb0ELb1ELb1ELb0EEENS1_21CollectiveEpilogueFwdINS6_IJSA_NS7_ILi256EEESB_EEES9_SE_SG_Li256ELb0ELb1ELb1ELb0EEENS1_19SingleTileSchedulerILb0ELb1ELb1ELi128EEEEEEEEEvNT_6ParamsE,"a",@progbits
	.sectionflags	@""
	.align	4
.nv.constant0._ZN7cutlass13device_kernelIN5flash11enable_sm90INS1_16FlashAttnFwdSm90INS1_25CollectiveMainloopFwdSm90ILi2EN4cute5tupleIJNS5_1CILi1EEES8_S8_EEENS6_IJNS7_ILi128EEENS7_ILi96EEENS7_ILi64EEEEEELi256ENS_10bfloat16_tEfNS_4arch4Sm90ELb1ELb0ELb0ELb0ELb1ELb0ELb1ELb1ELb0ELb1ELb1ELb0EEENS1_21CollectiveEpilogueFwdINS6_IJSA_NS7_ILi256EEESB_EEES9_SE_SG_Li256ELb0ELb1ELb1ELb0EEENS1_19SingleTileSchedulerILb0ELb1ELb1ELi128EEEEEEEEEvNT_6ParamsE:
	.zero		3712


//--------------------- .nv.constant0._ZN7cutlass13device_kernelIN5flash11enable_sm90INS1_16FlashAttnFwdSm90INS1_25CollectiveMainloopFwdSm90ILi2EN4cute5tupleIJNS5_1CILi1EEES8_S8_EEENS6_IJNS7_ILi128EEENS7_ILi96EEENS7_ILi64EEEEEELi256ENS_10bfloat16_tEfNS_4arch4Sm90ELb1ELb0ELb0ELb1ELb1ELb0ELb0ELb1ELb0ELb1ELb1ELb0EEENS1_21CollectiveEpilogueFwdINS6_IJSA_NS7_ILi256EEESB_EEES9_SE_SG_Li256ELb1ELb1ELb1ELb0EEENS1_36VarlenDynamicPersistentTileSchedulerILi128ELi96ELi256ELi128ELb1ELb1ELb1ELb1ELb1ELb1EEEEEEEEEvNT_6ParamsE --------------------------
	.section	.nv.constant0._ZN7cutlass13device_kernelIN5flash11enable_sm90INS1_16FlashAttnFwdSm90INS1_25CollectiveMainloopFwdSm90ILi2EN4cute5tupleIJNS5_1CILi1EEES8_S8_EEENS6_IJNS7_ILi128EEENS7_ILi96EEENS7_ILi64EEEEEELi256ENS_10bfloat16_tEfNS_4arch4Sm90ELb1ELb0ELb0ELb1ELb1ELb0ELb0ELb1ELb0ELb1ELb1ELb0EEENS1_21CollectiveEpilogueFwdINS6_IJSA_NS7_ILi256EEESB_EEES9_SE_SG_Li256ELb1ELb1ELb1ELb0EEENS1_36VarlenDynamicPersistentTileSchedulerILi128ELi96ELi256ELi128ELb1ELb1ELb1ELb1ELb1ELb1EEEEEEEEEvNT_6ParamsE,"a",@progbits
	.sectionflags	@""
	.align	4
.nv.constant0._ZN7cutlass13device_kernelIN5flash11enable_sm90INS1_16FlashAttnFwdSm90INS1_25CollectiveMainloopFwdSm90ILi2EN4cute5tupleIJNS5_1CILi1EEES8_S8_EEENS6_IJNS7_ILi128EEENS7_ILi96EEENS7_ILi64EEEEEELi256ENS_10bfloat16_tEfNS_4arch4Sm90ELb1ELb0ELb0ELb1ELb1ELb0ELb0ELb1ELb0ELb1ELb1ELb0EEENS1_21CollectiveEpilogueFwdINS6_IJSA_NS7_ILi256EEESB_EEES9_SE_SG_Li256ELb1ELb1ELb1ELb0EEENS1_36VarlenDynamicPersistentTileSchedulerILi128ELi96ELi256ELi128ELb1ELb1ELb1ELb1ELb1ELb1EEEEEEEEEvNT_6ParamsE:
	.zero		3584


//--------------------- .nv.constant0._ZN7cutlass13device_kernelIN5flash11enable_sm90INS1_16FlashAttnFwdSm90INS1_25CollectiveMainloopFwdSm90ILi2EN4cute5tupleIJNS5_1CILi1EEES8_S8_EEENS6_IJNS7_ILi128EEENS7_ILi96EEENS7_ILi64EEEEEELi256ENS_10bfloat16_tEfNS_4arch4Sm90ELb1ELb0ELb0ELb1ELb1ELb1ELb0ELb1ELb0ELb1ELb1ELb0EEENS1_21CollectiveEpilogueFwdINS6_IJSA_NS7_ILi256EEESB_EEES9_SE_SG_Li256ELb1ELb1ELb1ELb0EEENS1_36VarlenDynamicPersistentTileSchedulerILi128ELi96ELi256ELi128ELb1ELb1ELb1ELb1ELb1ELb1EEEEEEEEEvNT_6ParamsE --------------------------
	.section	.nv.constant0._ZN7cutlass13device_kernelIN5flash11enable_sm90INS1_16FlashAttnFwdSm90INS1_25CollectiveMainloopFwdSm90ILi2EN4cute5tupleIJNS5_1CILi1EEES8_S8_EEENS6_IJNS7_ILi128EEENS7_ILi96EEENS7_ILi64EEEEEELi256ENS_10bfloat16_tEfNS_4arch4Sm90ELb1ELb0ELb0ELb1ELb1ELb1ELb0ELb1ELb0ELb1ELb1ELb0EEENS1_21CollectiveEpilogueFwdINS6_IJSA_NS7_ILi256EEESB_EEES9_SE_SG_Li256ELb1ELb1ELb1ELb0EEENS1_36VarlenDynamicPersistentTileSchedulerILi128ELi96ELi256ELi128ELb1ELb1ELb1ELb1ELb1ELb1EEEEEEEEEvNT_6ParamsE,"a",@progbits
	.sectionflags	@""
	.align	4
.nv.constant0._ZN7cutlass13device_kernelIN5flash11enable_sm90INS1_16FlashAttnFwdSm90INS1_25CollectiveMainloopFwdSm90ILi2EN4cute5tupleIJNS5_1CILi1EEES8_S8_EEENS6_IJNS7_ILi128EEENS7_ILi96EEENS7_ILi64EEEEEELi256ENS_10bfloat16_tEfNS_4arch4Sm90ELb1ELb0ELb0ELb1ELb1ELb1ELb0ELb1ELb0ELb1ELb1ELb0EEENS1_21CollectiveEpilogueFwdINS6_IJSA_NS7_ILi256EEESB_EEES9_SE_SG_Li256ELb1ELb1ELb1ELb0EEENS1_36VarlenDynamicPersistentTileSchedulerILi128ELi96ELi256ELi128ELb1ELb1ELb1ELb1ELb1ELb1EEEEEEEEEvNT_6ParamsE:
	.zero		3584


//--------------------- .nv.constant0._ZN7cutlass13device_kernelIN5flash11enable_sm90INS1_16FlashAttnFwdSm90INS1_25CollectiveMainloopFwdSm90ILi2EN4cute5tupleIJNS5_1CILi1EEES8_S8_EEENS6_IJNS7_ILi128EEENS7_ILi96EEENS7_ILi64EEEEEELi256ENS_10bfloat16_tEfNS_4arch4Sm90ELb1ELb0ELb0ELb1ELb1ELb0ELb1ELb1ELb0ELb1ELb1ELb0EEENS1_21CollectiveEpilogueFwdINS6_IJSA_NS7_ILi256EEESB_EEES9_SE_SG_Li256ELb1ELb1ELb1ELb0EEENS1_36VarlenDynamicPersistentTileSchedulerILi128ELi96ELi256ELi128ELb1ELb1ELb1ELb1ELb1ELb1EEEEEEEEEvNT_6ParamsE --------------------------
	.section	.nv.constant0._ZN7cutlass13device_kernelIN5flash11enable_sm90INS1_16FlashAttnFwdSm90INS1_25CollectiveMainloopFwdSm90ILi2EN4cute5tupleIJNS5_1CILi1EEES8_S8_EEENS6_IJNS7_ILi128EEENS7_ILi96EEENS7_ILi64EEEEEELi256ENS_10bfloat16_tEfNS_4arch4Sm90ELb1ELb0ELb0ELb1ELb1ELb0ELb1ELb1ELb0ELb1ELb1ELb0EEENS1_21CollectiveEpilogueFwdINS6_IJSA_NS7_ILi256EEESB_EEES9_SE_SG_Li256ELb1ELb1ELb1ELb0EEENS1_36VarlenDynamicPersistentTileSchedulerILi128ELi96ELi256ELi128ELb1ELb1ELb1ELb1ELb1ELb1EEEEEEEEEvNT_6ParamsE,"a",@progbits
	.sectionflags	@""
	.align	4
.nv.constant0._ZN7cutlass13device_kernelIN5flash11enable_sm90INS1_16FlashAttnFwdSm90INS1_25CollectiveMainloopFwdSm90ILi2EN4cute5tupleIJNS5_1CILi1EEES8_S8_EEENS6_IJNS7_ILi128EEENS7_ILi96EEENS7_ILi64EEEEEELi256ENS_10bfloat16_tEfNS_4arch4Sm90ELb1ELb0ELb0ELb1ELb1ELb0ELb1ELb1ELb0ELb1ELb1ELb0EEENS1_21CollectiveEpilogueFwdINS6_IJSA_NS7_ILi256EEESB_EEES9_SE_SG_Li256ELb1ELb1ELb1ELb0EEENS1_36VarlenDynamicPersistentTileSchedulerILi128ELi96ELi256ELi128ELb1ELb1ELb1ELb1ELb1ELb1EEEEEEEEEvNT_6ParamsE:
	.zero		3840


//--------------------- .nv.constant0._ZN7cutlass13device_kernelIN5flash11enable_sm90INS1_16FlashAttnFwdSm90INS1_25CollectiveMainloopFwdSm90ILi2EN4cute5tupleIJNS5_1CILi1EEES8_S8_EEENS6_IJNS7_ILi128EEENS7_ILi96EEENS7_ILi64EEEEEELi256ENS_10bfloat16_tEfNS_4arch4Sm90ELb1ELb0ELb0ELb1ELb1ELb1ELb1ELb1ELb0ELb1ELb1ELb0EEENS1_21CollectiveEpilogueFwdINS6_IJSA_NS7_ILi256EEESB_EEES9_SE_SG_Li256ELb1ELb1ELb1ELb0EEENS1_36VarlenDynamicPersistentTileSchedulerILi128ELi96ELi256ELi128ELb1ELb1ELb1ELb1ELb1ELb1EEEEEEEEEvNT_6ParamsE --------------------------
	.section	.nv.constant0._ZN7cutlass13device_kernelIN5flash11enable_sm90INS1_16FlashAttnFwdSm90INS1_25CollectiveMainloopFwdSm90ILi2EN4cute5tupleIJNS5_1CILi1EEES8_S8_EEENS6_IJNS7_ILi128EEENS7_ILi96EEENS7_ILi64EEEEEELi256ENS_10bfloat16_tEfNS_4arch4Sm90ELb1ELb0ELb0ELb1ELb1ELb1ELb1ELb1ELb0ELb1ELb1ELb0EEENS1_21CollectiveEpilogueFwdINS6_IJSA_NS7_ILi256EEESB_EEES9_SE_SG_Li256ELb1ELb1ELb1ELb0EEENS1_36VarlenDynamicPersistentTileSchedulerILi128ELi96ELi256ELi128ELb1ELb1ELb1ELb1ELb1ELb1EEEEEEEEEvNT_6ParamsE,"a",@progbits
	.sectionflags	@""
	.align	4
.nv.constant0._ZN7cutlass13device_kernelIN5flash11enable_sm90INS1_16FlashAttnFwdSm90INS1_25CollectiveMainloopFwdSm90ILi2EN4cute5tupleIJNS5_1CILi1EEES8_S8_EEENS6_IJNS7_ILi128EEENS7_ILi96EEENS7_ILi64EEEEEELi256ENS_10bfloat16_tEfNS_4arch4Sm90ELb1ELb0ELb0ELb1ELb1ELb1ELb1ELb1ELb0ELb1ELb1ELb0EEENS1_21CollectiveEpilogueFwdINS6_IJSA_NS7_ILi256EEESB_EEES9_SE_SG_Li256ELb1ELb1ELb1ELb0EEENS1_36VarlenDynamicPersistentTileSchedulerILi128ELi96ELi256ELi128ELb1ELb1ELb1ELb1ELb1ELb1EEEEEEEEEvNT_6ParamsE:
	.zero		3840


//--------------------- SYMBOLS --------------------------

	.type		.nv.reservedSmem.offset0,@object
	.size		.nv.reservedSmem.offset0,0x4
